	.target	sm_100a

	.elftype	@"ET_EXEC"


//--------------------- .note.nv.tkinfo           --------------------------
	.section	.note.nv.tkinfo,"",@"SHT_NOTE"
	.sectionflags	@"SHF_NOTE_NV_TKINFO"
	.tkinfo
        /*0018*/ 	.word	0x00000002
        /*0030*/ 	.string	""
        /*0030*/ 	.string	"ptxas"
        /*0030*/ 	.string	"Cuda compilation tools, release 13.0, V13.0.88"
        /*0030*/ 	.string	"Build cuda_13.0.r13.0/compiler.36424714_0"
        /*0030*/ 	.string	"-arch sm_100a -m 64 "



//--------------------- .note.nv.cuinfo           --------------------------
	.section	.note.nv.cuinfo,"",@"SHT_NOTE"
	.sectionflags	@"SHF_NOTE_NV_CUINFO"
        /*0018*/ 	.short	0x0002
        /*001a*/ 	.short	0x0064
        /*001c*/ 	.short	0x0082
	.zero		2


//--------------------- .nv.info                  --------------------------
	.section	.nv.info,"",@"SHT_CUDA_INFO"
	.align	4


	//----- nvinfo : EIATTR_REGCOUNT
	.align		4
        /*0000*/ 	.byte	0x04, 0x2f
        /*0002*/ 	.short	(.L_19 - .L_18)
	.align		4
.L_18:
        /*0004*/ 	.word	index@(_ZN7cutlass13device_kernelINS_4gemm6kernel13GemmUniversalIN4cute5tupleIJiiiiEEENS1_10collective13CollectiveMmaINS1_35MainloopSm100TmaUmmaWarpSpecializedILi4ELi2ELi4ENS5_IJNS4_1CILi1EEESB_SB_EEEEENS5_IJNSA_ILi64EEENSA_ILi256EEENSA_ILi32EEEEEENS_10tfloat32_tENS5_IJSB_llEEESI_SJ_NS4_8TiledMMAINS4_8MMA_AtomIJNS4_17SM100_MMA_TF32_SSISI_SI_fLi64ELi256ELNS4_4UMMA5MajorE1ELSO_1ELNSN_7ScaleInE0ELSP_0EEEEEENS4_6LayoutISC_NS5_IJNSA_ILi0EEEST_ST_EEEEENS5_IJNS4_10UnderscoreESW_SW_EEEEENS4_13SM90_TMA_LOADENS4_14ComposedLayoutINS4_7SwizzleILi2ELi5ELi2EEENS4_18smem_ptr_flag_bitsILi32EEENSS_INS5_IJSG_NSA_ILi4EEEEEENS5_IJSB_SG_EEEEEEEvNS4_8identityESZ_S19_vS1A_EENS_8epilogue10collective18CollectiveEpilogueINS1C_23Sm100TmaWarpSpecializedILi4ELi2ELi16ELb1ELb0EEEJSH_NS5_IJNSS_ISE_SB_EENSS_ISG_SB_EEEEESI_NS5_IJlSB_lEEESI_S1K_NS1C_6fusion15FusionCallbacksIS1G_NS1L_17LinearCombinationISI_fSI_fLNS_15FloatRoundStyleE2EEESH_S1J_JEEENS4_5SM1004TMEM4LOAD26SM100_TMEM_LOAD_16dp128b8xESZ_NS10_INS11_ILi3ELi4ELi3EEES14_NSS_INS5_IJNSA_ILi8EEESG_EEENS5_IJSG_SB_EEEEEEENS4_17SM75_U32x4_LDSM_NENS4_14SM90_TMA_STOREES20_NS4_17SM90_U32x4_STSM_NENS4_39AutoVectorizingCopyWithAssumedAlignmentILi128EEEEEEvvEEEEvNT_6ParamsE)
        /*0008*/ 	.word	0x0000005f


	//----- nvinfo : EIATTR_FRAME_SIZE
	.align		4
.L_19:
        /*000c*/ 	.byte	0x04, 0x11
        /*000e*/ 	.short	(.L_21 - .L_20)
	.align		4
.L_20:
        /*0010*/ 	.word	index@($__internal_2_$__cuda_sm10x_tcgen05_guardrail_trap_unallocated_columns_being_dealloced)
        /*0014*/ 	.word	0x00000000


	//----- nvinfo : EIATTR_FRAME_SIZE
	.align		4
.L_21:
        /*0018*/ 	.byte	0x04, 0x11
        /*001a*/ 	.short	(.L_23 - .L_22)
	.align		4
.L_22:
        /*001c*/ 	.word	index@($__internal_1_$__cuda_sm10x_tcgen05_guardrail_trap_phase_invalid_during_alloc)
        /*0020*/ 	.word	0x00000000


	//----- nvinfo : EIATTR_FRAME_SIZE
	.align		4
.L_23:
        /*0024*/ 	.byte	0x04, 0x11
        /*0026*/ 	.short	(.L_25 - .L_24)
	.align		4
.L_24:
        /*0028*/ 	.word	index@($__internal_0_$__cuda_sm10x_tcgen05_guardrail_trap_col_being_dealloced_not_returned_by_alloc)
        /*002c*/ 	.word	0x00000000


	//----- nvinfo : EIATTR_FRAME_SIZE
	.align		4
.L_25:
        /*0030*/ 	.byte	0x04, 0x11
        /*0032*/ 	.short	(.L_27 - .L_26)
	.align		4
.L_26:
        /*0034*/ 	.word	index@(_ZN7cutlass13device_kernelINS_4gemm6kernel13GemmUniversalIN4cute5tupleIJiiiiEEENS1_10collective13CollectiveMmaINS1_35MainloopSm100TmaUmmaWarpSpecializedILi4ELi2ELi4ENS5_IJNS4_1CILi1EEESB_SB_EEEEENS5_IJNSA_ILi64EEENSA_ILi256EEENSA_ILi32EEEEEENS_10tfloat32_tENS5_IJSB_llEEESI_SJ_NS4_8TiledMMAINS4_8MMA_AtomIJNS4_17SM100_MMA_TF32_SSISI_SI_fLi64ELi256ELNS4_4UMMA5MajorE1ELSO_1ELNSN_7ScaleInE0ELSP_0EEEEEENS4_6LayoutISC_NS5_IJNSA_ILi0EEEST_ST_EEEEENS5_IJNS4_10UnderscoreESW_SW_EEEEENS4_13SM90_TMA_LOADENS4_14ComposedLayoutINS4_7SwizzleILi2ELi5ELi2EEENS4_18smem_ptr_flag_bitsILi32EEENSS_INS5_IJSG_NSA_ILi4EEEEEENS5_IJSB_SG_EEEEEEEvNS4_8identityESZ_S19_vS1A_EENS_8epilogue10collective18CollectiveEpilogueINS1C_23Sm100TmaWarpSpecializedILi4ELi2ELi16ELb1ELb0EEEJSH_NS5_IJNSS_ISE_SB_EENSS_ISG_SB_EEEEESI_NS5_IJlSB_lEEESI_S1K_NS1C_6fusion15FusionCallbacksIS1G_NS1L_17LinearCombinationISI_fSI_fLNS_15FloatRoundStyleE2EEESH_S1J_JEEENS4_5SM1004TMEM4LOAD26SM100_TMEM_LOAD_16dp128b8xESZ_NS10_INS11_ILi3ELi4ELi3EEES14_NSS_INS5_IJNSA_ILi8EEESG_EEENS5_IJSG_SB_EEEEEEENS4_17SM75_U32x4_LDSM_NENS4_14SM90_TMA_STOREES20_NS4_17SM90_U32x4_STSM_NENS4_39AutoVectorizingCopyWithAssumedAlignmentILi128EEEEEEvvEEEEvNT_6ParamsE)
        /*0038*/ 	.word	0x00000000


	//----- nvinfo : EIATTR_MIN_STACK_SIZE
	.align		4
.L_27:
        /*003c*/ 	.byte	0x04, 0x12
        /*003e*/ 	.short	(.L_29 - .L_28)
	.align		4
.L_28:
        /*0040*/ 	.word	index@(_ZN7cutlass13device_kernelINS_4gemm6kernel13GemmUniversalIN4cute5tupleIJiiiiEEENS1_10collective13CollectiveMmaINS1_35MainloopSm100TmaUmmaWarpSpecializedILi4ELi2ELi4ENS5_IJNS4_1CILi1EEESB_SB_EEEEENS5_IJNSA_ILi64EEENSA_ILi256EEENSA_ILi32EEEEEENS_10tfloat32_tENS5_IJSB_llEEESI_SJ_NS4_8TiledMMAINS4_8MMA_AtomIJNS4_17SM100_MMA_TF32_SSISI_SI_fLi64ELi256ELNS4_4UMMA5MajorE1ELSO_1ELNSN_7ScaleInE0ELSP_0EEEEEENS4_6LayoutISC_NS5_IJNSA_ILi0EEEST_ST_EEEEENS5_IJNS4_10UnderscoreESW_SW_EEEEENS4_13SM90_TMA_LOADENS4_14ComposedLayoutINS4_7SwizzleILi2ELi5ELi2EEENS4_18smem_ptr_flag_bitsILi32EEENSS_INS5_IJSG_NSA_ILi4EEEEEENS5_IJSB_SG_EEEEEEEvNS4_8identityESZ_S19_vS1A_EENS_8epilogue10collective18CollectiveEpilogueINS1C_23Sm100TmaWarpSpecializedILi4ELi2ELi16ELb1ELb0EEEJSH_NS5_IJNSS_ISE_SB_EENSS_ISG_SB_EEEEESI_NS5_IJlSB_lEEESI_S1K_NS1C_6fusion15FusionCallbacksIS1G_NS1L_17LinearCombinationISI_fSI_fLNS_15FloatRoundStyleE2EEESH_S1J_JEEENS4_5SM1004TMEM4LOAD26SM100_TMEM_LOAD_16dp128b8xESZ_NS10_INS11_ILi3ELi4ELi3EEES14_NSS_INS5_IJNSA_ILi8EEESG_EEENS5_IJSG_SB_EEEEEEENS4_17SM75_U32x4_LDSM_NENS4_14SM90_TMA_STOREES20_NS4_17SM90_U32x4_STSM_NENS4_39AutoVectorizingCopyWithAssumedAlignmentILi128EEEEEEvvEEEEvNT_6ParamsE)
        /*0044*/ 	.word	0x00000000
.L_29:


//--------------------- .nv.compat                --------------------------
	.section	.nv.compat,"",@"SHT_CUDA_COMPAT_INFO"
	.align	4
        /*0000*/ 	.byte	0x02, 0x09, 0x01, 0x00, 0x02, 0x02, 0x02, 0x00, 0x02, 0x05, 0x05, 0x00, 0x03, 0x07, 0x01, 0x01
        /*0010*/ 	.byte	0x02, 0x03, 0x01, 0x00, 0x02, 0x06, 0x01, 0x00, 0x04, 0x0b, 0x08, 0x00, 0x09, 0x00, 0x00, 0x00
        /*0020*/ 	.byte	0x00, 0x00, 0x00, 0x00


//--------------------- .nv.info._ZN7cutlass13device_kernelINS_4gemm6kernel13GemmUniversalIN4cute5tupleIJiiiiEEENS1_10collective13CollectiveMmaINS1_35MainloopSm100TmaUmmaWarpSpecializedILi4ELi2ELi4ENS5_IJNS4_1CILi1EEESB_SB_EEEEENS5_IJNSA_ILi64EEENSA_ILi256EEENSA_ILi32EEEEEENS_10tfloat32_tENS5_IJSB_llEEESI_SJ_NS4_8TiledMMAINS4_8MMA_AtomIJNS4_17SM100_MMA_TF32_SSISI_SI_fLi64ELi256ELNS4_4UMMA5MajorE1ELSO_1ELNSN_7ScaleInE0ELSP_0EEEEEENS4_6LayoutISC_NS5_IJNSA_ILi0EEEST_ST_EEEEENS5_IJNS4_10UnderscoreESW_SW_EEEEENS4_13SM90_TMA_LOADENS4_14ComposedLayoutINS4_7SwizzleILi2ELi5ELi2EEENS4_18smem_ptr_flag_bitsILi32EEENSS_INS5_IJSG_NSA_ILi4EEEEEENS5_IJSB_SG_EEEEEEEvNS4_8identityESZ_S19_vS1A_EENS_8epilogue10collective18CollectiveEpilogueINS1C_23Sm100TmaWarpSpecializedILi4ELi2ELi16ELb1ELb0EEEJSH_NS5_IJNSS_ISE_SB_EENSS_ISG_SB_EEEEESI_NS5_IJlSB_lEEESI_S1K_NS1C_6fusion15FusionCallbacksIS1G_NS1L_17LinearCombinationISI_fSI_fLNS_15FloatRoundStyleE2EEESH_S1J_JEEENS4_5SM1004TMEM4LOAD26SM100_TMEM_LOAD_16dp128b8xESZ_NS10_INS11_ILi3ELi4ELi3EEES14_NSS_INS5_IJNSA_ILi8EEESG_EEENS5_IJSG_SB_EEEEEEENS4_17SM75_U32x4_LDSM_NENS4_14SM90_TMA_STOREES20_NS4_17SM90_U32x4_STSM_NENS4_39AutoVectorizingCopyWithAssumedAlignmentILi128EEEEEEvvEEEEvNT_6ParamsE --------------------------
	.section	.nv.info._ZN7cutlass13device_kernelINS_4gemm6kernel13GemmUniversalIN4cute5tupleIJiiiiEEENS1_10collective13CollectiveMmaINS1_35MainloopSm100TmaUmmaWarpSpecializedILi4ELi2ELi4ENS5_IJNS4_1CILi1EEESB_SB_EEEEENS5_IJNSA_ILi64EEENSA_ILi256EEENSA_ILi32EEEEEENS_10tfloat32_tENS5_IJSB_llEEESI_SJ_NS4_8TiledMMAINS4_8MMA_AtomIJNS4_17SM100_MMA_TF32_SSISI_SI_fLi64ELi256ELNS4_4UMMA5MajorE1ELSO_1ELNSN_7ScaleInE0ELSP_0EEEEEENS4_6LayoutISC_NS5_IJNSA_ILi0EEEST_ST_EEEEENS5_IJNS4_10UnderscoreESW_SW_EEEEENS4_13SM90_TMA_LOADENS4_14ComposedLayoutINS4_7SwizzleILi2ELi5ELi2EEENS4_18smem_ptr_flag_bitsILi32EEENSS_INS5_IJSG_NSA_ILi4EEEEEENS5_IJSB_SG_EEEEEEEvNS4_8identityESZ_S19_vS1A_EENS_8epilogue10collective18CollectiveEpilogueINS1C_23Sm100TmaWarpSpecializedILi4ELi2ELi16ELb1ELb0EEEJSH_NS5_IJNSS_ISE_SB_EENSS_ISG_SB_EEEEESI_NS5_IJlSB_lEEESI_S1K_NS1C_6fusion15FusionCallbacksIS1G_NS1L_17LinearCombinationISI_fSI_fLNS_15FloatRoundStyleE2EEESH_S1J_JEEENS4_5SM1004TMEM4LOAD26SM100_TMEM_LOAD_16dp128b8xESZ_NS10_INS11_ILi3ELi4ELi3EEES14_NSS_INS5_IJNSA_ILi8EEESG_EEENS5_IJSG_SB_EEEEEEENS4_17SM75_U32x4_LDSM_NENS4_14SM90_TMA_STOREES20_NS4_17SM90_U32x4_STSM_NENS4_39AutoVectorizingCopyWithAssumedAlignmentILi128EEEEEEvvEEEEvNT_6ParamsE,"",@"SHT_CUDA_INFO"
	.sectionflags	@""
	.align	4


	//----- nvinfo : EIATTR_CUDA_API_VERSION
	.align		4
        /*0000*/ 	.byte	0x04, 0x37
        /*0002*/ 	.short	(.L_31 - .L_30)
.L_30:
        /*0004*/ 	.word	0x00000082


	//----- nvinfo : EIATTR_KPARAM_INFO
	.align		4
.L_31:
        /*0008*/ 	.byte	0x04, 0x17
        /*000a*/ 	.short	(.L_33 - .L_32)
.L_32:
        /*000c*/ 	.word	0x00000000
        /*0010*/ 	.short	0x0000
        /*0012*/ 	.short	0x0000
        /*0014*/ 	.byte	0x00, 0xf0, 0x01, 0x20


	//----- nvinfo : EIATTR_AT_ENTRY_FRAGMENTS
	.align		4
.L_33:
        /*0018*/ 	.byte	0x04, 0x4f
        /*001a*/ 	.short	(.L_35 - .L_34)


	//   ....[0]....
.L_34:
        /*001c*/ 	.word	0x00000006


	//----- nvinfo : EIATTR_RESERVED_SMEM_USED
	.align		4
.L_35:
        /*0020*/ 	.byte	0x01, 0x41
	.zero		2


	//----- nvinfo : EIATTR_SPARSE_MMA_MASK
	.align		4
        /*0024*/ 	.byte	0x03, 0x50
        /*0026*/ 	.short	0x0000


	//----- nvinfo : EIATTR_TCGEN05_1CTA_USED
	.align		4
        /*0028*/ 	.byte	0x01, 0x51
	.zero		2


	//----- nvinfo : EIATTR_MAXREG_COUNT
	.align		4
        /*002c*/ 	.byte	0x03, 0x1b
        /*002e*/ 	.short	0x00ff


	//----- nvinfo : EIATTR_NUM_BARRIERS
	.align		4
        /*0030*/ 	.byte	0x02, 0x4c
        /*0032*/ 	.byte	0x07
	.zero		1


	//----- nvinfo : EIATTR_EXTERNS
	.align		4
        /*0034*/ 	.byte	0x04, 0x0f
        /*0036*/ 	.short	(.L_37 - .L_36)


	//   ....[0]....
	.align		4
.L_36:
        /*0038*/ 	.word	index@(__assertfail)


	//----- nvinfo : EIATTR_MERCURY_ISA_VERSION
	.align		4
.L_37:
        /*003c*/ 	.byte	0x03, 0x5f
        /*003e*/ 	.short	0x0101


	//----- nvinfo : EIATTR_INT_WARP_WIDE_INSTR_OFFSETS
	.align		4
        /*0040*/ 	.byte	0x04, 0x31
        /*0042*/ 	.short	(.L_39 - .L_38)


	//   ....[0]....
.L_38:
        /*0044*/ 	.word	0x00002750


	//   ....[1]....
        /*0048*/ 	.word	0x00004200


	//   ....[2]....
        /*004c*/ 	.word	0x00004230


	//   ....[3]....
        /*0050*/ 	.word	0x00004280


	//   ....[4]....
        /*0054*/ 	.word	0x00004b90


	//   ....[5]....
        /*0058*/ 	.word	0x00004bf0


	//   ....[6]....
        /*005c*/ 	.word	0x00004ce0


	//   ....[7]....
        /*0060*/ 	.word	0x00004d50


	//   ....[8]....
        /*0064*/ 	.word	0x00004e50


	//   ....[9]....
        /*0068*/ 	.word	0x00004ec0


	//   ....[10]....
        /*006c*/ 	.word	0x00004fc0


	//   ....[11]....
        /*0070*/ 	.word	0x00005040


	//   ....[12]....
        /*0074*/ 	.word	0x00005140


	//   ....[13]....
        /*0078*/ 	.word	0x00005210


	//   ....[14]....
        /*007c*/ 	.word	0x000052b0


	//   ....[15]....
        /*0080*/ 	.word	0x00005380


	//   ....[16]....
        /*0084*/ 	.word	0x00005430


	//   ....[17]....
        /*0088*/ 	.word	0x00005510


	//   ....[18]....
        /*008c*/ 	.word	0x00005690


	//   ....[19]....
        /*0090*/ 	.word	0x000057d0


	//----- nvinfo : EIATTR_COOP_GROUP_MASK_REGIDS
	.align		4
.L_39:
        /*0094*/ 	.byte	0x04, 0x29
        /*0096*/ 	.short	(.L_41 - .L_40)


	//   ....[0]....
.L_40:
        /*0098*/ 	.word	0xffffffff


	//   ....[1]....
        /*009c*/ 	.word	0xffffffff


	//   ....[2]....
        /*00a0*/ 	.word	0xffffffff


	//   ....[3]....
        /*00a4*/ 	.word	0xffffffff


	//   ....[4]....
        /*00a8*/ 	.word	0xffffffff


	//   ....[5]....
        /*00ac*/ 	.word	0xffffffff


	//   ....[6]....
        /*00b0*/ 	.word	0xffffffff


	//   ....[7]....
        /*00b4*/ 	.word	0xffffffff


	//   ....[8]....
        /*00b8*/ 	.word	0xffffffff


	//   ....[9]....
        /*00bc*/ 	.word	0xffffffff


	//   ....[10]....
        /*00c0*/ 	.word	0xffffffff


	//   ....[11]....
        /*00c4*/ 	.word	0xffffffff


	//   ....[12]....
        /*00c8*/ 	.word	0xffffffff


	//----- nvinfo : EIATTR_COOP_GROUP_INSTR_OFFSETS
	.align		4
.L_41:
        /*00cc*/ 	.byte	0x04, 0x28
        /*00ce*/ 	.short	(.L_43 - .L_42)


	//   ....[0]....
.L_42:
        /*00d0*/ 	.word	0x00000090


	//   ....[1]....
        /*00d4*/ 	.word	0x000004d0


	//   ....[2]....
        /*00d8*/ 	.word	0x00000640


	//   ....[3]....
        /*00dc*/ 	.word	0x000007e0


	//   ....[4]....
        /*00e0*/ 	.word	0x000008e0


	//   ....[5]....
        /*00e4*/ 	.word	0x00000a50


	//   ....[6]....
        /*00e8*/ 	.word	0x00000bf0


	//   ....[7]....
        /*00ec*/ 	.word	0x00002620


	//   ....[8]....
        /*00f0*/ 	.word	0x00003420


	//   ....[9]....
        /*00f4*/ 	.word	0x00003630


	//   ....[10]....
        /*00f8*/ 	.word	0x00003660


	//   ....[11]....
        /*00fc*/ 	.word	0x000040f0


	//   ....[12]....
        /*0100*/ 	.word	0x00004320


	//----- nvinfo : EIATTR_VRC_CTA_INIT_COUNT
	.align		4
.L_43:
        /*0104*/ 	.byte	0x02, 0x4a
        /*0106*/ 	.byte	0x80
	.zero		1


	//----- nvinfo : EIATTR_SYSCALL_OFFSETS
	.align		4
        /*0108*/ 	.byte	0x04, 0x46
        /*010a*/ 	.short	(.L_45 - .L_44)


	//   ....[0]....
.L_44:
        /*010c*/ 	.word	0x000062c0


	//   ....[1]....
        /*0110*/ 	.word	0x000063b0


	//   ....[2]....
        /*0114*/ 	.word	0x00006bf0


	//   ....[3]....
        /*0118*/ 	.word	0x000075b0


	//   ....[4]....
        /*011c*/ 	.word	0x00007f10


	//   ....[5]....
        /*0120*/ 	.word	0x000088c0


	//   ....[6]....
        /*0124*/ 	.word	0x00009270


	//   ....[7]....
        /*0128*/ 	.word	0x00009c50


	//   ....[8]....
        /*012c*/ 	.word	0x0000a600


	//   ....[9]....
        /*0130*/ 	.word	0x0000af60


	//----- nvinfo : EIATTR_MBARRIER_INSTR_OFFSETS
	.align		4
.L_45:
        /*0134*/ 	.byte	0x04, 0x39
        /*0136*/ 	.short	(.L_47 - .L_46)


	//   ....[0]....
.L_46:
        /*0138*/ 	.word	0x000005b0
        /*013c*/ 	.word	0x000000ff
        /*0140*/ 	.word	0x00000000
        /*0144*/ 	.short	0x0100
        /*0146*/ 	.byte	0x05
	.zero		1


	//   ....[1]....
        /*0148*/ 	.word	0x000005c0
        /*014c*/ 	.word	0x000000ff
        /*0150*/ 	.word	0x00000020
        /*0154*/ 	.short	0x0100
        /*0156*/ 	.byte	0x05
	.zero		1


	//   ....[2]....
        /*0158*/ 	.word	0x000005d0
        /*015c*/ 	.word	0x000000ff
        /*0160*/ 	.word	0x00000008
        /*0164*/ 	.short	0x0100
        /*0166*/ 	.byte	0x05
	.zero		1


	//   ....[3]....
        /*0168*/ 	.word	0x000005e0
        /*016c*/ 	.word	0x000000ff
        /*0170*/ 	.word	0x00000028
        /*0174*/ 	.short	0x0100
        /*0176*/ 	.byte	0x05
	.zero		1


	//   ....[4]....
        /*0178*/ 	.word	0x000005f0
        /*017c*/ 	.word	0x000000ff
        /*0180*/ 	.word	0x00000010
        /*0184*/ 	.short	0x0100
        /*0186*/ 	.byte	0x05
	.zero		1


	//   ....[5]....
        /*0188*/ 	.word	0x00000600
        /*018c*/ 	.word	0x000000ff
        /*0190*/ 	.word	0x00000030
        /*0194*/ 	.short	0x0100
        /*0196*/ 	.byte	0x05
	.zero		1


	//   ....[6]....
        /*0198*/ 	.word	0x00000610
        /*019c*/ 	.word	0x000000ff
        /*01a0*/ 	.word	0x00000018
        /*01a4*/ 	.short	0x0100
        /*01a6*/ 	.byte	0x05
	.zero		1


	//   ....[7]....
        /*01a8*/ 	.word	0x00000620
        /*01ac*/ 	.word	0x000000ff
        /*01b0*/ 	.word	0x00000038
        /*01b4*/ 	.short	0x0100
        /*01b6*/ 	.byte	0x05
	.zero		1


	//   ....[8]....
        /*01b8*/ 	.word	0x00000750
        /*01bc*/ 	.word	0x000000ff
        /*01c0*/ 	.word	0x00000040
        /*01c4*/ 	.short	0x0100
        /*01c6*/ 	.byte	0x07
	.zero		1


	//   ....[9]....
        /*01c8*/ 	.word	0x00000760
        /*01cc*/ 	.word	0x000000ff
        /*01d0*/ 	.word	0x00000060
        /*01d4*/ 	.short	0x0100
        /*01d6*/ 	.byte	0x07
	.zero		1


	//   ....[10]....
        /*01d8*/ 	.word	0x00000770
        /*01dc*/ 	.word	0x000000ff
        /*01e0*/ 	.word	0x00000048
        /*01e4*/ 	.short	0x0100
        /*01e6*/ 	.byte	0x07
	.zero		1


	//   ....[11]....
        /*01e8*/ 	.word	0x00000780
        /*01ec*/ 	.word	0x000000ff
        /*01f0*/ 	.word	0x00000068
        /*01f4*/ 	.short	0x0100
        /*01f6*/ 	.byte	0x07
	.zero		1


	//   ....[12]....
        /*01f8*/ 	.word	0x00000790
        /*01fc*/ 	.word	0x000000ff
        /*0200*/ 	.word	0x00000050
        /*0204*/ 	.short	0x0100
        /*0206*/ 	.byte	0x07
	.zero		1


	//   ....[13]....
        /*0208*/ 	.word	0x000007a0
        /*020c*/ 	.word	0x000000ff
        /*0210*/ 	.word	0x00000070
        /*0214*/ 	.short	0x0100
        /*0216*/ 	.byte	0x07
	.zero		1


	//   ....[14]....
        /*0218*/ 	.word	0x000007b0
        /*021c*/ 	.word	0x000000ff
        /*0220*/ 	.word	0x00000058
        /*0224*/ 	.short	0x0100
        /*0226*/ 	.byte	0x07
	.zero		1


	//   ....[15]....
        /*0228*/ 	.word	0x000007c0
        /*022c*/ 	.word	0x000000ff
        /*0230*/ 	.word	0x00000078
        /*0234*/ 	.short	0x0100
        /*0236*/ 	.byte	0x07
	.zero		1


	//   ....[16]....
        /*0238*/ 	.word	0x000008b0
        /*023c*/ 	.word	0x000000ff
        /*0240*/ 	.word	0x00000080
        /*0244*/ 	.short	0x0100
        /*0246*/ 	.byte	0x05
	.zero		1


	//   ....[17]....
        /*0248*/ 	.word	0x000008c0
        /*024c*/ 	.word	0x000000ff
        /*0250*/ 	.word	0x00000088
        /*0254*/ 	.short	0x0100
        /*0256*/ 	.byte	0x05
	.zero		1


	//   ....[18]....
        /*0258*/ 	.word	0x00000a00
        /*025c*/ 	.word	0x000000ff
        /*0260*/ 	.word	0x00000090
        /*0264*/ 	.short	0x0100
        /*0266*/ 	.byte	0x05
	.zero		1


	//   ....[19]....
        /*0268*/ 	.word	0x00000a10
        /*026c*/ 	.word	0x000000ff
        /*0270*/ 	.word	0x000000a0
        /*0274*/ 	.short	0x0100
        /*0276*/ 	.byte	0x05
	.zero		1


	//   ....[20]....
        /*0278*/ 	.word	0x00000a20
        /*027c*/ 	.word	0x000000ff
        /*0280*/ 	.word	0x00000098
        /*0284*/ 	.short	0x0100
        /*0286*/ 	.byte	0x05
	.zero		1


	//   ....[21]....
        /*0288*/ 	.word	0x00000a30
        /*028c*/ 	.word	0x000000ff
        /*0290*/ 	.word	0x000000a8
        /*0294*/ 	.short	0x0100
        /*0296*/ 	.byte	0x05
	.zero		1


	//   ....[22]....
        /*0298*/ 	.word	0x00000b60
        /*029c*/ 	.word	0x000000ff
        /*02a0*/ 	.word	0x000000b0
        /*02a4*/ 	.short	0x0100
        /*02a6*/ 	.byte	0x07
	.zero		1


	//   ....[23]....
        /*02a8*/ 	.word	0x00000b70
        /*02ac*/ 	.word	0x000000ff
        /*02b0*/ 	.word	0x000000d0
        /*02b4*/ 	.short	0x0100
        /*02b6*/ 	.byte	0x07
	.zero		1


	//   ....[24]....
        /*02b8*/ 	.word	0x00000b80
        /*02bc*/ 	.word	0x000000ff
        /*02c0*/ 	.word	0x000000b8
        /*02c4*/ 	.short	0x0100
        /*02c6*/ 	.byte	0x07
	.zero		1


	//   ....[25]....
        /*02c8*/ 	.word	0x00000b90
        /*02cc*/ 	.word	0x000000ff
        /*02d0*/ 	.word	0x000000d8
        /*02d4*/ 	.short	0x0100
        /*02d6*/ 	.byte	0x07
	.zero		1


	//   ....[26]....
        /*02d8*/ 	.word	0x00000ba0
        /*02dc*/ 	.word	0x000000ff
        /*02e0*/ 	.word	0x000000c0
        /*02e4*/ 	.short	0x0100
        /*02e6*/ 	.byte	0x07
	.zero		1


	//   ....[27]....
        /*02e8*/ 	.word	0x00000bb0
        /*02ec*/ 	.word	0x000000ff
        /*02f0*/ 	.word	0x000000e0
        /*02f4*/ 	.short	0x0100
        /*02f6*/ 	.byte	0x07
	.zero		1


	//   ....[28]....
        /*02f8*/ 	.word	0x00000bc0
        /*02fc*/ 	.word	0x000000ff
        /*0300*/ 	.word	0x000000c8
        /*0304*/ 	.short	0x0100
        /*0306*/ 	.byte	0x07
	.zero		1


	//   ....[29]....
        /*0308*/ 	.word	0x00000bd0
        /*030c*/ 	.word	0x000000ff
        /*0310*/ 	.word	0x000000e8
        /*0314*/ 	.short	0x0100
        /*0316*/ 	.byte	0x07
	.zero		1


	//   ....[30]....
        /*0318*/ 	.word	0x00000cc0
        /*031c*/ 	.word	0x000000ff
        /*0320*/ 	.word	0x000000f0
        /*0324*/ 	.short	0x0100
        /*0326*/ 	.byte	0x05
	.zero		1


	//   ....[31]....
        /*0328*/ 	.word	0x00000cd0
        /*032c*/ 	.word	0x000000ff
        /*0330*/ 	.word	0x00000100
        /*0334*/ 	.short	0x0100
        /*0336*/ 	.byte	0x05
	.zero		1


	//   ....[32]....
        /*0338*/ 	.word	0x00000ce0
        /*033c*/ 	.word	0x000000ff
        /*0340*/ 	.word	0x000000f8
        /*0344*/ 	.short	0x0100
        /*0346*/ 	.byte	0x05
	.zero		1


	//   ....[33]....
        /*0348*/ 	.word	0x00000cf0
        /*034c*/ 	.word	0x000000ff
        /*0350*/ 	.word	0x00000108
        /*0354*/ 	.short	0x0100
        /*0356*/ 	.byte	0x05
	.zero		1


	//   ....[34]....
        /*0358*/ 	.word	0x000015d0
        /*035c*/ 	.word	0x00000002
        /*0360*/ 	.word	0x00000100
        /*0364*/ 	.short	0x010a
        /*0366*/ 	.byte	0xff
	.zero		1


	//   ....[35]....
        /*0368*/ 	.word	0x00001600
        /*036c*/ 	.word	0x00000002
        /*0370*/ 	.word	0x000000f0
        /*0374*/ 	.short	0x0101
        /*0376*/ 	.byte	0xff
	.zero		1


	//   ....[36]....
        /*0378*/ 	.word	0x000016c0
        /*037c*/ 	.word	0x000000ff
        /*0380*/ 	.word	0x00000020
        /*0384*/ 	.short	0x010a
        /*0386*/ 	.byte	0x08
	.zero		1


	//   ....[37]....
        /*0388*/ 	.word	0x00001830
        /*038c*/ 	.word	0x000000ff
        /*0390*/ 	.word	0x00000020
        /*0394*/ 	.short	0x010a
        /*0396*/ 	.byte	0x06
	.zero		1


	//   ....[38]....
        /*0398*/ 	.word	0x00001940
        /*039c*/ 	.word	0x000000ff
        /*03a0*/ 	.word	0x00000020
        /*03a4*/ 	.short	0x010a
        /*03a6*/ 	.byte	0x08
	.zero		1


	//   ....[39]....
        /*03a8*/ 	.word	0x00001e80
        /*03ac*/ 	.word	0x000000ff
        /*03b0*/ 	.word	0x00000088
        /*03b4*/ 	.short	0x0101
        /*03b6*/ 	.byte	0x04
	.zero		1


	//   ....[40]....
        /*03b8*/ 	.word	0x00001ea0
        /*03bc*/ 	.word	0x000000ff
        /*03c0*/ 	.word	0x00000020
        /*03c4*/ 	.short	0x010a
        /*03c6*/ 	.byte	0x08
	.zero		1


	//   ....[41]....
        /*03c8*/ 	.word	0x00001fd0
        /*03cc*/ 	.word	0x000000ff
        /*03d0*/ 	.word	0x00000020
        /*03d4*/ 	.short	0x010a
        /*03d6*/ 	.byte	0x06
	.zero		1


	//   ....[42]....
        /*03d8*/ 	.word	0x000020e0
        /*03dc*/ 	.word	0x000000ff
        /*03e0*/ 	.word	0x00000020
        /*03e4*/ 	.short	0x010a
        /*03e6*/ 	.byte	0x08
	.zero		1


	//   ....[43]....
        /*03e8*/ 	.word	0x00002650
        /*03ec*/ 	.word	0x00000002
        /*03f0*/ 	.word	0x00000090
        /*03f4*/ 	.short	0x010a
        /*03f6*/ 	.byte	0xff
	.zero		1


	//   ....[44]....
        /*03f8*/ 	.word	0x00002720
        /*03fc*/ 	.word	0x00000002
        /*0400*/ 	.word	0x00000000
        /*0404*/ 	.short	0x0101
        /*0406*/ 	.byte	0xff
	.zero		1


	//   ....[45]....
        /*0408*/ 	.word	0x00002c90
        /*040c*/ 	.word	0x000000ff
        /*0410*/ 	.word	0x00000000
        /*0414*/ 	.short	0x010a
        /*0416*/ 	.byte	0x05
	.zero		1


	//   ....[46]....
        /*0418*/ 	.word	0x00002d20
        /*041c*/ 	.word	0x000000ff
        /*0420*/ 	.word	0x00000000
        /*0424*/ 	.short	0x010a
        /*0426*/ 	.byte	0x05
	.zero		1


	//   ....[47]....
        /*0428*/ 	.word	0x00002db0
        /*042c*/ 	.word	0x000000ff
        /*0430*/ 	.word	0x00000000
        /*0434*/ 	.short	0x010a
        /*0436*/ 	.byte	0x05
	.zero		1


	//   ....[48]....
        /*0438*/ 	.word	0x00002e50
        /*043c*/ 	.word	0x00000000
        /*0440*/ 	.word	0x00000000
        /*0444*/ 	.short	0x010a
        /*0446*/ 	.byte	0xff
	.zero		1


	//   ....[49]....
        /*0448*/ 	.word	0x00002f70
        /*044c*/ 	.word	0x00000000
        /*0450*/ 	.word	0x000000f0
        /*0454*/ 	.short	0x010a
        /*0456*/ 	.byte	0xff
	.zero		1


	//   ....[50]....
        /*0458*/ 	.word	0x00002fe0
        /*045c*/ 	.word	0x00000000
        /*0460*/ 	.word	0x00000000
        /*0464*/ 	.short	0x0101
        /*0466*/ 	.byte	0xff
	.zero		1


	//   ....[51]....
        /*0468*/ 	.word	0x00003000
        /*046c*/ 	.word	0x000000ff
        /*0470*/ 	.word	0x000000a0
        /*0474*/ 	.short	0x010a
        /*0476*/ 	.byte	0x05
	.zero		1


	//   ....[52]....
        /*0478*/ 	.word	0x00003120
        /*047c*/ 	.word	0x00000000
        /*0480*/ 	.word	0x00000090
        /*0484*/ 	.short	0x010a
        /*0486*/ 	.byte	0xff
	.zero		1


	//   ....[53]....
        /*0488*/ 	.word	0x00003220
        /*048c*/ 	.word	0x00000000
        /*0490*/ 	.word	0x00000000
        /*0494*/ 	.short	0x0101
        /*0496*/ 	.byte	0xff
	.zero		1


	//   ....[54]....
        /*0498*/ 	.word	0x000032b0
        /*049c*/ 	.word	0x000000ff
        /*04a0*/ 	.word	0x000000a0
        /*04a4*/ 	.short	0x0106
        /*04a6*/ 	.byte	0x05
	.zero		1


	//   ....[55]....
        /*04a8*/ 	.word	0x000032d0
        /*04ac*/ 	.word	0x000000ff
        /*04b0*/ 	.word	0x000000a0
        /*04b4*/ 	.short	0x010a
        /*04b6*/ 	.byte	0x05
	.zero		1


	//   ....[56]....
        /*04b8*/ 	.word	0x00003360
        /*04bc*/ 	.word	0x000000ff
        /*04c0*/ 	.word	0x000000a0
        /*04c4*/ 	.short	0x0106
        /*04c6*/ 	.byte	0x04
	.zero		1


	//   ....[57]....
        /*04c8*/ 	.word	0x000033a0
        /*04cc*/ 	.word	0x00000000
        /*04d0*/ 	.word	0x000000a0
        /*04d4*/ 	.short	0x010a
        /*04d6*/ 	.byte	0xff
	.zero		1


	//   ....[58]....
        /*04d8*/ 	.word	0x000038e0
        /*04dc*/ 	.word	0x00000000
        /*04e0*/ 	.word	0x00000090
        /*04e4*/ 	.short	0x010a
        /*04e6*/ 	.byte	0xff
	.zero		1


	//   ....[59]....
        /*04e8*/ 	.word	0x000039e0
        /*04ec*/ 	.word	0x00000003
        /*04f0*/ 	.word	0x00000000
        /*04f4*/ 	.short	0x0101
        /*04f6*/ 	.byte	0xff
	.zero		1


	//   ....[60]....
        /*04f8*/ 	.word	0x000039f0
        /*04fc*/ 	.word	0x000000ff
        /*0500*/ 	.word	0x00000000
        /*0504*/ 	.short	0x010a
        /*0506*/ 	.byte	0x06
	.zero		1


	//   ....[61]....
        /*0508*/ 	.word	0x00003a70
        /*050c*/ 	.word	0x000000ff
        /*0510*/ 	.word	0x000000d0
        /*0514*/ 	.short	0x010a
        /*0516*/ 	.byte	0x07
	.zero		1


	//   ....[62]....
        /*0518*/ 	.word	0x00003b50
        /*051c*/ 	.word	0x000000ff
        /*0520*/ 	.word	0x00000000
        /*0524*/ 	.short	0x010a
        /*0526*/ 	.byte	0x06
	.zero		1


	//   ....[63]....
        /*0528*/ 	.word	0x00003c80
        /*052c*/ 	.word	0x000000ff
        /*0530*/ 	.word	0x00000000
        /*0534*/ 	.short	0x010a
        /*0536*/ 	.byte	0x1a
	.zero		1


	//   ....[64]....
        /*0538*/ 	.word	0x00003f20
        /*053c*/ 	.word	0x000000ff
        /*0540*/ 	.word	0x00000000
        /*0544*/ 	.short	0x010a
        /*0546*/ 	.byte	0x06
	.zero		1


	//   ....[65]....
        /*0548*/ 	.word	0x00003fb0
        /*054c*/ 	.word	0x000000ff
        /*0550*/ 	.word	0x00000000
        /*0554*/ 	.short	0x010a
        /*0556*/ 	.byte	0x06
	.zero		1


	//   ....[66]....
        /*0558*/ 	.word	0x00004040
        /*055c*/ 	.word	0x000000ff
        /*0560*/ 	.word	0x00000000
        /*0564*/ 	.short	0x010a
        /*0566*/ 	.byte	0x06
	.zero		1


	//   ....[67]....
        /*0568*/ 	.word	0x000040d0
        /*056c*/ 	.word	0x000000ff
        /*0570*/ 	.word	0x00000000
        /*0574*/ 	.short	0x010a
        /*0576*/ 	.byte	0x07
	.zero		1


	//   ....[68]....
        /*0578*/ 	.word	0x00004520
        /*057c*/ 	.word	0x00000000
        /*0580*/ 	.word	0x00000090
        /*0584*/ 	.short	0x010a
        /*0586*/ 	.byte	0xff
	.zero		1


	//   ....[69]....
        /*0588*/ 	.word	0x000045e0
        /*058c*/ 	.word	0x00000000
        /*0590*/ 	.word	0x00000000
        /*0594*/ 	.short	0x0101
        /*0596*/ 	.byte	0xff
	.zero		1


	//   ....[70]....
        /*0598*/ 	.word	0x00004900
        /*059c*/ 	.word	0x000000ff
        /*05a0*/ 	.word	0x00000088
        /*05a4*/ 	.short	0x010a
        /*05a6*/ 	.byte	0x07
	.zero		1


	//   ....[71]....
        /*05a8*/ 	.word	0x00004b10
        /*05ac*/ 	.word	0x000000ff
        /*05b0*/ 	.word	0x00000060
        /*05b4*/ 	.short	0x010a
        /*05b6*/ 	.byte	0x07
	.zero		1


	//   ....[72]....
        /*05b8*/ 	.word	0x00004c90
        /*05bc*/ 	.word	0x000000ff
        /*05c0*/ 	.word	0x00000040
        /*05c4*/ 	.short	0x010b
        /*05c6*/ 	.byte	0x07
	.zero		1


	//   ....[73]....
        /*05c8*/ 	.word	0x00004ca0
        /*05cc*/ 	.word	0x000000ff
        /*05d0*/ 	.word	0x00000000
        /*05d4*/ 	.short	0x0101
        /*05d6*/ 	.byte	0x15
	.zero		1


	//   ....[74]....
        /*05d8*/ 	.word	0x00004cb0
        /*05dc*/ 	.word	0x000000ff
        /*05e0*/ 	.word	0x00000068
        /*05e4*/ 	.short	0x010a
        /*05e6*/ 	.byte	0x07
	.zero		1


	//   ....[75]....
        /*05e8*/ 	.word	0x00004e00
        /*05ec*/ 	.word	0x000000ff
        /*05f0*/ 	.word	0x00000048
        /*05f4*/ 	.short	0x010b
        /*05f6*/ 	.byte	0x07
	.zero		1


	//   ....[76]....
        /*05f8*/ 	.word	0x00004e10
        /*05fc*/ 	.word	0x000000ff
        /*0600*/ 	.word	0x00000000
        /*0604*/ 	.short	0x0101
        /*0606*/ 	.byte	0x0f
	.zero		1


	//   ....[77]....
        /*0608*/ 	.word	0x00004e20
        /*060c*/ 	.word	0x000000ff
        /*0610*/ 	.word	0x00000070
        /*0614*/ 	.short	0x010a
        /*0616*/ 	.byte	0x07
	.zero		1


	//   ....[78]....
        /*0618*/ 	.word	0x00004f70
        /*061c*/ 	.word	0x000000ff
        /*0620*/ 	.word	0x00000050
        /*0624*/ 	.short	0x010b
        /*0626*/ 	.byte	0x07
	.zero		1


	//   ....[79]....
        /*0628*/ 	.word	0x00004f80
        /*062c*/ 	.word	0x000000ff
        /*0630*/ 	.word	0x00000000
        /*0634*/ 	.short	0x0101
        /*0636*/ 	.byte	0x0e
	.zero		1


	//   ....[80]....
        /*0638*/ 	.word	0x00004f90
        /*063c*/ 	.word	0x000000ff
        /*0640*/ 	.word	0x00000078
        /*0644*/ 	.short	0x010a
        /*0646*/ 	.byte	0x07
	.zero		1


	//   ....[81]....
        /*0648*/ 	.word	0x000050f0
        /*064c*/ 	.word	0x000000ff
        /*0650*/ 	.word	0x00000058
        /*0654*/ 	.short	0x010b
        /*0656*/ 	.byte	0x07
	.zero		1


	//   ....[82]....
        /*0658*/ 	.word	0x00005100
        /*065c*/ 	.word	0x000000ff
        /*0660*/ 	.word	0x00000000
        /*0664*/ 	.short	0x0101
        /*0666*/ 	.byte	0x0d
	.zero		1


	//   ....[83]....
        /*0668*/ 	.word	0x00005110
        /*066c*/ 	.word	0x000000ff
        /*0670*/ 	.word	0x00000060
        /*0674*/ 	.short	0x010a
        /*0676*/ 	.byte	0x07
	.zero		1


	//   ....[84]....
        /*0678*/ 	.word	0x00005260
        /*067c*/ 	.word	0x000000ff
        /*0680*/ 	.word	0x00000040
        /*0684*/ 	.short	0x010b
        /*0686*/ 	.byte	0x07
	.zero		1


	//   ....[85]....
        /*0688*/ 	.word	0x00005270
        /*068c*/ 	.word	0x000000ff
        /*0690*/ 	.word	0x00000000
        /*0694*/ 	.short	0x0101
        /*0696*/ 	.byte	0x15
	.zero		1


	//   ....[86]....
        /*0698*/ 	.word	0x00005280
        /*069c*/ 	.word	0x000000ff
        /*06a0*/ 	.word	0x00000068
        /*06a4*/ 	.short	0x010a
        /*06a6*/ 	.byte	0x07
	.zero		1


	//   ....[87]....
        /*06a8*/ 	.word	0x000053d0
        /*06ac*/ 	.word	0x000000ff
        /*06b0*/ 	.word	0x00000048
        /*06b4*/ 	.short	0x010b
        /*06b6*/ 	.byte	0x07
	.zero		1


	//   ....[88]....
        /*06b8*/ 	.word	0x000053e0
        /*06bc*/ 	.word	0x000000ff
        /*06c0*/ 	.word	0x00000000
        /*06c4*/ 	.short	0x0101
        /*06c6*/ 	.byte	0x0f
	.zero		1


	//   ....[89]....
        /*06c8*/ 	.word	0x000053f0
        /*06cc*/ 	.word	0x000000ff
        /*06d0*/ 	.word	0x00000070
        /*06d4*/ 	.short	0x010a
        /*06d6*/ 	.byte	0x07
	.zero		1


	//   ....[90]....
        /*06d8*/ 	.word	0x00005570
        /*06dc*/ 	.word	0x000000ff
        /*06e0*/ 	.word	0x00000050
        /*06e4*/ 	.short	0x010b
        /*06e6*/ 	.byte	0x07
	.zero		1


	//   ....[91]....
        /*06e8*/ 	.word	0x000055b0
        /*06ec*/ 	.word	0x000000ff
        /*06f0*/ 	.word	0x00000000
        /*06f4*/ 	.short	0x0101
        /*06f6*/ 	.byte	0x0e
	.zero		1


	//   ....[92]....
        /*06f8*/ 	.word	0x000055f0
        /*06fc*/ 	.word	0x000000ff
        /*0700*/ 	.word	0x00000078
        /*0704*/ 	.short	0x010a
        /*0706*/ 	.byte	0x07
	.zero		1


	//   ....[93]....
        /*0708*/ 	.word	0x00005810
        /*070c*/ 	.word	0x000000ff
        /*0710*/ 	.word	0x00000058
        /*0714*/ 	.short	0x010b
        /*0716*/ 	.byte	0x07
	.zero		1


	//   ....[94]....
        /*0718*/ 	.word	0x00005830
        /*071c*/ 	.word	0x000000ff
        /*0720*/ 	.word	0x00000000
        /*0724*/ 	.short	0x0101
        /*0726*/ 	.byte	0x0d
	.zero		1


	//   ....[95]....
        /*0728*/ 	.word	0x00005880
        /*072c*/ 	.word	0x000000ff
        /*0730*/ 	.word	0x00000060
        /*0734*/ 	.short	0x010a
        /*0736*/ 	.byte	0x07
	.zero		1


	//   ....[96]....
        /*0738*/ 	.word	0x000058a0
        /*073c*/ 	.word	0x000000ff
        /*0740*/ 	.word	0x00000068
        /*0744*/ 	.short	0x010a
        /*0746*/ 	.byte	0x07
	.zero		1


	//   ....[97]....
        /*0748*/ 	.word	0x000058c0
        /*074c*/ 	.word	0x000000ff
        /*0750*/ 	.word	0x00000070
        /*0754*/ 	.short	0x010a
        /*0756*/ 	.byte	0x07
	.zero		1


	//   ....[98]....
        /*0758*/ 	.word	0x00005910
        /*075c*/ 	.word	0x00000002
        /*0760*/ 	.word	0x00000078
        /*0764*/ 	.short	0x010a
        /*0766*/ 	.byte	0xff
	.zero		1


	//   ....[99]....
        /*0768*/ 	.word	0x00005c80
        /*076c*/ 	.word	0x00000000
        /*0770*/ 	.word	0x00000090
        /*0774*/ 	.short	0x010a
        /*0776*/ 	.byte	0xff
	.zero		1


	//   ....[100]....
        /*0778*/ 	.word	0x00005d90
        /*077c*/ 	.word	0x00000000
        /*0780*/ 	.word	0x00000000
        /*0784*/ 	.short	0x0101
        /*0786*/ 	.byte	0xff
	.zero		1


	//   ....[101]....
        /*0788*/ 	.word	0x00006830
        /*078c*/ 	.word	0x000000ff
        /*0790*/ 	.word	0x00000040
        /*0794*/ 	.short	0x010a
        /*0796*/ 	.byte	0x24
	.zero		1


	//   ....[102]....
        /*0798*/ 	.word	0x00006860
        /*079c*/ 	.word	0x00000054
        /*07a0*/ 	.word	0x000000b0
        /*07a4*/ 	.short	0x010a
        /*07a6*/ 	.byte	0xff
	.zero		1


	//   ....[103]....
        /*07a8*/ 	.word	0x000069d0
        /*07ac*/ 	.word	0x000000ff
        /*07b0*/ 	.word	0x00000040
        /*07b4*/ 	.short	0x010a
        /*07b6*/ 	.byte	0x24
	.zero		1


	//   ....[104]....
        /*07b8*/ 	.word	0x00006ad0
        /*07bc*/ 	.word	0x00000054
        /*07c0*/ 	.word	0x000000b0
        /*07c4*/ 	.short	0x010a
        /*07c6*/ 	.byte	0xff
	.zero		1


	//   ....[105]....
        /*07c8*/ 	.word	0x000072d0
        /*07cc*/ 	.word	0x00000000
        /*07d0*/ 	.word	0x00000000
        /*07d4*/ 	.short	0x0101
        /*07d6*/ 	.byte	0xff
	.zero		1


	//   ....[106]....
        /*07d8*/ 	.word	0x000072e0
        /*07dc*/ 	.word	0x00000002
        /*07e0*/ 	.word	0x00000040
        /*07e4*/ 	.short	0x010a
        /*07e6*/ 	.byte	0xff
	.zero		1


	//   ....[107]....
        /*07e8*/ 	.word	0x000073b0
        /*07ec*/ 	.word	0x00000002
        /*07f0*/ 	.word	0x00000040
        /*07f4*/ 	.short	0x010a
        /*07f6*/ 	.byte	0xff
	.zero		1


	//   ....[108]....
        /*07f8*/ 	.word	0x00007c30
        /*07fc*/ 	.word	0x00000015
        /*0800*/ 	.word	0x00000000
        /*0804*/ 	.short	0x0101
        /*0806*/ 	.byte	0xff
	.zero		1


	//   ....[109]....
        /*0808*/ 	.word	0x00007c50
        /*080c*/ 	.word	0x00000000
        /*0810*/ 	.word	0x00000040
        /*0814*/ 	.short	0x010a
        /*0816*/ 	.byte	0xff
	.zero		1


	//   ....[110]....
        /*0818*/ 	.word	0x00007d10
        /*081c*/ 	.word	0x00000000
        /*0820*/ 	.word	0x00000040
        /*0824*/ 	.short	0x010a
        /*0826*/ 	.byte	0xff
	.zero		1


	//   ....[111]....
        /*0828*/ 	.word	0x000085a0
        /*082c*/ 	.word	0x00000015
        /*0830*/ 	.word	0x00000000
        /*0834*/ 	.short	0x0101
        /*0836*/ 	.byte	0xff
	.zero		1


	//   ....[112]....
        /*0838*/ 	.word	0x000085c0
        /*083c*/ 	.word	0x00000000
        /*0840*/ 	.word	0x00000040
        /*0844*/ 	.short	0x010a
        /*0846*/ 	.byte	0xff
	.zero		1


	//   ....[113]....
        /*0848*/ 	.word	0x00008680
        /*084c*/ 	.word	0x00000000
        /*0850*/ 	.word	0x00000040
        /*0854*/ 	.short	0x010a
        /*0856*/ 	.byte	0xff
	.zero		1


	//   ....[114]....
        /*0858*/ 	.word	0x00008f40
        /*085c*/ 	.word	0x00000015
        /*0860*/ 	.word	0x00000000
        /*0864*/ 	.short	0x0101
        /*0866*/ 	.byte	0xff
	.zero		1


	//   ....[115]....
        /*0868*/ 	.word	0x00008f60
        /*086c*/ 	.word	0x00000000
        /*0870*/ 	.word	0x00000040
        /*0874*/ 	.short	0x010a
        /*0876*/ 	.byte	0xff
	.zero		1


	//   ....[116]....
        /*0878*/ 	.word	0x00009020
        /*087c*/ 	.word	0x00000000
        /*0880*/ 	.word	0x00000040
        /*0884*/ 	.short	0x010a
        /*0886*/ 	.byte	0xff
	.zero		1


	//   ....[117]....
        /*0888*/ 	.word	0x00009920
        /*088c*/ 	.word	0x00000015
        /*0890*/ 	.word	0x00000000
        /*0894*/ 	.short	0x0101
        /*0896*/ 	.byte	0xff
	.zero		1


	//   ....[118]....
        /*0898*/ 	.word	0x00009940
        /*089c*/ 	.word	0x00000000
        /*08a0*/ 	.word	0x00000040
        /*08a4*/ 	.short	0x010a
        /*08a6*/ 	.byte	0xff
	.zero		1


	//   ....[119]....
        /*08a8*/ 	.word	0x00009a00
        /*08ac*/ 	.word	0x00000000
        /*08b0*/ 	.word	0x00000040
        /*08b4*/ 	.short	0x010a
        /*08b6*/ 	.byte	0xff
	.zero		1


	//   ....[120]....
        /*08b8*/ 	.word	0x0000a2d0
        /*08bc*/ 	.word	0x00000015
        /*08c0*/ 	.word	0x00000000
        /*08c4*/ 	.short	0x0101
        /*08c6*/ 	.byte	0xff
	.zero		1


	//   ....[121]....
        /*08c8*/ 	.word	0x0000a2f0
        /*08cc*/ 	.word	0x00000000
        /*08d0*/ 	.word	0x00000040
        /*08d4*/ 	.short	0x010a
        /*08d6*/ 	.byte	0xff
	.zero		1


	//   ....[122]....
        /*08d8*/ 	.word	0x0000a3b0
        /*08dc*/ 	.word	0x00000000
        /*08e0*/ 	.word	0x00000040
        /*08e4*/ 	.short	0x010a
        /*08e6*/ 	.byte	0xff
	.zero		1


	//   ....[123]....
        /*08e8*/ 	.word	0x0000ac80
        /*08ec*/ 	.word	0x00000015
        /*08f0*/ 	.word	0x00000000
        /*08f4*/ 	.short	0x0101
        /*08f6*/ 	.byte	0xff
	.zero		1


	//   ....[124]....
        /*08f8*/ 	.word	0x0000aca0
        /*08fc*/ 	.word	0x00000000
        /*0900*/ 	.word	0x00000040
        /*0904*/ 	.short	0x010a
        /*0906*/ 	.byte	0xff
	.zero		1


	//   ....[125]....
        /*0908*/ 	.word	0x0000ad60
        /*090c*/ 	.word	0x00000000
        /*0910*/ 	.word	0x00000040
        /*0914*/ 	.short	0x010a
        /*0916*/ 	.byte	0xff
	.zero		1


	//   ....[126]....
        /*0918*/ 	.word	0x0000b0d0
        /*091c*/ 	.word	0x000000ff
        /*0920*/ 	.word	0x00000000
        /*0924*/ 	.short	0x0101
        /*0926*/ 	.byte	0x05
	.zero		1


	//   ....[127]....
        /*0928*/ 	.word	0x0000b640
        /*092c*/ 	.word	0x00000000
        /*0930*/ 	.word	0x00000000
        /*0934*/ 	.short	0x0101
        /*0936*/ 	.byte	0xff
	.zero		1


	//   ....[128]....
        /*0938*/ 	.word	0x0000b8c0
        /*093c*/ 	.word	0x000000ff
        /*0940*/ 	.word	0x00000000
        /*0944*/ 	.short	0x0101
        /*0946*/ 	.byte	0x04
	.zero		1


	//   ....[129]....
        /*0948*/ 	.word	0x0000b8e0
        /*094c*/ 	.word	0x00000002
        /*0950*/ 	.word	0x00000100
        /*0954*/ 	.short	0x010a
        /*0956*/ 	.byte	0xff
	.zero		1


	//   ....[130]....
        /*0958*/ 	.word	0x0000b950
        /*095c*/ 	.word	0x00000003
        /*0960*/ 	.word	0x00000020
        /*0964*/ 	.short	0x010a
        /*0966*/ 	.byte	0xff
	.zero		1


	//   ....[131]....
        /*0968*/ 	.word	0x0000b9c0
        /*096c*/ 	.word	0x00000002
        /*0970*/ 	.word	0x00000020
        /*0974*/ 	.short	0x010a
        /*0976*/ 	.byte	0xff
	.zero		1


	//   ....[132]....
        /*0978*/ 	.word	0x0000ba10
        /*097c*/ 	.word	0x00000002
        /*0980*/ 	.word	0x00000090
        /*0984*/ 	.short	0x010a
        /*0986*/ 	.byte	0xff
	.zero		1


	//   ....[133]....
        /*0988*/ 	.word	0x0000ba70
        /*098c*/ 	.word	0x00000000
        /*0990*/ 	.word	0x00000000
        /*0994*/ 	.short	0x010a
        /*0996*/ 	.byte	0xff
	.zero		1


	//   ....[134]....
        /*0998*/ 	.word	0x0000bad0
        /*099c*/ 	.word	0x00000000
        /*09a0*/ 	.word	0x00000000
        /*09a4*/ 	.short	0x010a
        /*09a6*/ 	.byte	0xff
	.zero		1


	//   ....[135]....
        /*09a8*/ 	.word	0x0000bb30
        /*09ac*/ 	.word	0x00000000
        /*09b0*/ 	.word	0x00000000
        /*09b4*/ 	.short	0x010a
        /*09b6*/ 	.byte	0xff
	.zero		1


	//   ....[136]....
        /*09b8*/ 	.word	0x0000bb80
        /*09bc*/ 	.word	0x00000000
        /*09c0*/ 	.word	0x000000f0
        /*09c4*/ 	.short	0x010a
        /*09c6*/ 	.byte	0xff
	.zero		1


	//   ....[137]....
        /*09c8*/ 	.word	0x0000bbe0
        /*09cc*/ 	.word	0x00000000
        /*09d0*/ 	.word	0x000000a0
        /*09d4*/ 	.short	0x010a
        /*09d6*/ 	.byte	0xff
	.zero		1


	//   ....[138]....
        /*09d8*/ 	.word	0x0000bc30
        /*09dc*/ 	.word	0x00000000
        /*09e0*/ 	.word	0x00000090
        /*09e4*/ 	.short	0x010a
        /*09e6*/ 	.byte	0xff
	.zero		1


	//   ....[139]....
        /*09e8*/ 	.word	0x0000bc90
        /*09ec*/ 	.word	0x00000000
        /*09f0*/ 	.word	0x000000a0
        /*09f4*/ 	.short	0x010a
        /*09f6*/ 	.byte	0xff
	.zero		1


	//   ....[140]....
        /*09f8*/ 	.word	0x0000bce0
        /*09fc*/ 	.word	0x00000000
        /*0a00*/ 	.word	0x00000090
        /*0a04*/ 	.short	0x010a
        /*0a06*/ 	.byte	0xff
	.zero		1


	//   ....[141]....
        /*0a08*/ 	.word	0x0000bd40
        /*0a0c*/ 	.word	0x00000002
        /*0a10*/ 	.word	0x000000d0
        /*0a14*/ 	.short	0x010a
        /*0a16*/ 	.byte	0xff
	.zero		1


	//   ....[142]....
        /*0a18*/ 	.word	0x0000bda0
        /*0a1c*/ 	.word	0x00000000
        /*0a20*/ 	.word	0x00000000
        /*0a24*/ 	.short	0x010a
        /*0a26*/ 	.byte	0xff
	.zero		1


	//   ....[143]....
        /*0a28*/ 	.word	0x0000be00
        /*0a2c*/ 	.word	0x00000000
        /*0a30*/ 	.word	0x00000000
        /*0a34*/ 	.short	0x010a
        /*0a36*/ 	.byte	0xff
	.zero		1


	//   ....[144]....
        /*0a38*/ 	.word	0x0000be60
        /*0a3c*/ 	.word	0x00000000
        /*0a40*/ 	.word	0x00000000
        /*0a44*/ 	.short	0x010a
        /*0a46*/ 	.byte	0xff
	.zero		1


	//   ....[145]....
        /*0a48*/ 	.word	0x0000bec0
        /*0a4c*/ 	.word	0x00000000
        /*0a50*/ 	.word	0x00000000
        /*0a54*/ 	.short	0x010a
        /*0a56*/ 	.byte	0xff
	.zero		1


	//   ....[146]....
        /*0a58*/ 	.word	0x0000bf20
        /*0a5c*/ 	.word	0x00000000
        /*0a60*/ 	.word	0x00000000
        /*0a64*/ 	.short	0x010a
        /*0a66*/ 	.byte	0xff
	.zero		1


	//   ....[147]....
        /*0a68*/ 	.word	0x0000bf70
        /*0a6c*/ 	.word	0x00000000
        /*0a70*/ 	.word	0x00000090
        /*0a74*/ 	.short	0x010a
        /*0a76*/ 	.byte	0xff
	.zero		1


	//   ....[148]....
        /*0a78*/ 	.word	0x0000bfd0
        /*0a7c*/ 	.word	0x00000000
        /*0a80*/ 	.word	0x00000088
        /*0a84*/ 	.short	0x010a
        /*0a86*/ 	.byte	0xff
	.zero		1


	//   ....[149]....
        /*0a88*/ 	.word	0x0000c030
        /*0a8c*/ 	.word	0x00000000
        /*0a90*/ 	.word	0x00000060
        /*0a94*/ 	.short	0x010a
        /*0a96*/ 	.byte	0xff
	.zero		1


	//   ....[150]....
        /*0a98*/ 	.word	0x0000c090
        /*0a9c*/ 	.word	0x00000000
        /*0aa0*/ 	.word	0x00000068
        /*0aa4*/ 	.short	0x010a
        /*0aa6*/ 	.byte	0xff
	.zero		1


	//   ....[151]....
        /*0aa8*/ 	.word	0x0000c0f0
        /*0aac*/ 	.word	0x00000000
        /*0ab0*/ 	.word	0x00000070
        /*0ab4*/ 	.short	0x010a
        /*0ab6*/ 	.byte	0xff
	.zero		1


	//   ....[152]....
        /*0ab8*/ 	.word	0x0000c150
        /*0abc*/ 	.word	0x00000000
        /*0ac0*/ 	.word	0x00000078
        /*0ac4*/ 	.short	0x010a
        /*0ac6*/ 	.byte	0xff
	.zero		1


	//   ....[153]....
        /*0ac8*/ 	.word	0x0000c1b0
        /*0acc*/ 	.word	0x00000000
        /*0ad0*/ 	.word	0x00000060
        /*0ad4*/ 	.short	0x010a
        /*0ad6*/ 	.byte	0xff
	.zero		1


	//   ....[154]....
        /*0ad8*/ 	.word	0x0000c210
        /*0adc*/ 	.word	0x00000000
        /*0ae0*/ 	.word	0x00000068
        /*0ae4*/ 	.short	0x010a
        /*0ae6*/ 	.byte	0xff
	.zero		1


	//   ....[155]....
        /*0ae8*/ 	.word	0x0000c270
        /*0aec*/ 	.word	0x00000000
        /*0af0*/ 	.word	0x00000070
        /*0af4*/ 	.short	0x010a
        /*0af6*/ 	.byte	0xff
	.zero		1


	//   ....[156]....
        /*0af8*/ 	.word	0x0000c2d0
        /*0afc*/ 	.word	0x00000000
        /*0b00*/ 	.word	0x00000078
        /*0b04*/ 	.short	0x010a
        /*0b06*/ 	.byte	0xff
	.zero		1


	//   ....[157]....
        /*0b08*/ 	.word	0x0000c330
        /*0b0c*/ 	.word	0x00000000
        /*0b10*/ 	.word	0x00000060
        /*0b14*/ 	.short	0x010a
        /*0b16*/ 	.byte	0xff
	.zero		1


	//   ....[158]....
        /*0b18*/ 	.word	0x0000c390
        /*0b1c*/ 	.word	0x00000000
        /*0b20*/ 	.word	0x00000068
        /*0b24*/ 	.short	0x010a
        /*0b26*/ 	.byte	0xff
	.zero		1


	//   ....[159]....
        /*0b28*/ 	.word	0x0000c3f0
        /*0b2c*/ 	.word	0x00000002
        /*0b30*/ 	.word	0x00000070
        /*0b34*/ 	.short	0x010a
        /*0b36*/ 	.byte	0xff
	.zero		1


	//   ....[160]....
        /*0b38*/ 	.word	0x0000c440
        /*0b3c*/ 	.word	0x00000000
        /*0b40*/ 	.word	0x00000090
        /*0b44*/ 	.short	0x010a
        /*0b46*/ 	.byte	0xff
	.zero		1


	//   ....[161]....
        /*0b48*/ 	.word	0x0000c4a0
        /*0b4c*/ 	.word	0x00000000
        /*0b50*/ 	.word	0x00000040
        /*0b54*/ 	.short	0x010a
        /*0b56*/ 	.byte	0xff
	.zero		1


	//   ....[162]....
        /*0b58*/ 	.word	0x0000c4f0
        /*0b5c*/ 	.word	0x00000054
        /*0b60*/ 	.word	0x000000b0
        /*0b64*/ 	.short	0x010a
        /*0b66*/ 	.byte	0xff
	.zero		1


	//   ....[163]....
        /*0b68*/ 	.word	0x0000c540
        /*0b6c*/ 	.word	0x00000002
        /*0b70*/ 	.word	0x00000040
        /*0b74*/ 	.short	0x010a
        /*0b76*/ 	.byte	0xff
	.zero		1


	//   ....[164]....
        /*0b78*/ 	.word	0x0000c590
        /*0b7c*/ 	.word	0x00000000
        /*0b80*/ 	.word	0x00000040
        /*0b84*/ 	.short	0x010a
        /*0b86*/ 	.byte	0xff
	.zero		1


	//   ....[165]....
        /*0b88*/ 	.word	0x0000c5e0
        /*0b8c*/ 	.word	0x00000000
        /*0b90*/ 	.word	0x00000040
        /*0b94*/ 	.short	0x010a
        /*0b96*/ 	.byte	0xff
	.zero		1


	//   ....[166]....
        /*0b98*/ 	.word	0x0000c630
        /*0b9c*/ 	.word	0x00000000
        /*0ba0*/ 	.word	0x00000040
        /*0ba4*/ 	.short	0x010a
        /*0ba6*/ 	.byte	0xff
	.zero		1


	//   ....[167]....
        /*0ba8*/ 	.word	0x0000c680
        /*0bac*/ 	.word	0x00000000
        /*0bb0*/ 	.word	0x00000040
        /*0bb4*/ 	.short	0x010a
        /*0bb6*/ 	.byte	0xff
	.zero		1


	//   ....[168]....
        /*0bb8*/ 	.word	0x0000c6d0
        /*0bbc*/ 	.word	0x00000000
        /*0bc0*/ 	.word	0x00000040
        /*0bc4*/ 	.short	0x010a
        /*0bc6*/ 	.byte	0xff
	.zero		1


	//   ....[169]....
        /*0bc8*/ 	.word	0x0000c720
        /*0bcc*/ 	.word	0x00000000
        /*0bd0*/ 	.word	0x00000040
        /*0bd4*/ 	.short	0x010a
        /*0bd6*/ 	.byte	0xff
	.zero		1


	//----- nvinfo : EIATTR_NUM_MBARRIERS
	.align		4
.L_47:
        /*0bd8*/ 	.byte	0x03, 0x38
        /*0bda*/ 	.short	0x0022


	//----- nvinfo : EIATTR_EXIT_INSTR_OFFSETS
	.align		4
        /*0bdc*/ 	.byte	0x04, 0x1c
        /*0bde*/ 	.short	(.L_49 - .L_48)


	//   ....[0]....
.L_48:
        /*0be0*/ 	.word	0x00002e80


	//   ....[1]....
        /*0be4*/ 	.word	0x00003370


	//   ....[2]....
        /*0be8*/ 	.word	0x000033d0


	//   ....[3]....
        /*0bec*/ 	.word	0x00004330


	//   ....[4]....
        /*0bf0*/ 	.word	0x00005940


	//   ....[5]....
        /*0bf4*/ 	.word	0x00005980


	//   ....[6]....
        /*0bf8*/ 	.word	0x0000b7b0


	//   ....[7]....
        /*0bfc*/ 	.word	0x0000b830


	//   ....[8]....
        /*0c00*/ 	.word	0x0000b860


	//   ....[9]....
        /*0c04*/ 	.word	0x0000b8d0


	//----- nvinfo : EIATTR_MAX_THREADS
	.align		4
.L_49:
        /*0c08*/ 	.byte	0x04, 0x05
        /*0c0a*/ 	.short	(.L_51 - .L_50)
.L_50:
        /*0c0c*/ 	.word	0x00000100
        /*0c10*/ 	.word	0x00000001
        /*0c14*/ 	.word	0x00000001


	//----- nvinfo : EIATTR_CRS_STACK_SIZE
	.align		4
.L_51:
        /*0c18*/ 	.byte	0x04, 0x1e
        /*0c1a*/ 	.short	(.L_53 - .L_52)
.L_52:
        /*0c1c*/ 	.word	0x00000000


	//----- nvinfo : EIATTR_CBANK_PARAM_SIZE
	.align		4
.L_53:
        /*0c20*/ 	.byte	0x03, 0x19
        /*0c22*/ 	.short	0x0800


	//----- nvinfo : EIATTR_PARAM_CBANK
	.align		4
        /*0c24*/ 	.byte	0x04, 0x0a
        /*0c26*/ 	.short	(.L_55 - .L_54)
	.align		4
.L_54:
        /*0c28*/ 	.word	index@(.nv.constant0._ZN7cutlass13device_kernelINS_4gemm6kernel13GemmUniversalIN4cute5tupleIJiiiiEEENS1_10collective13CollectiveMmaINS1_35MainloopSm100TmaUmmaWarpSpecializedILi4ELi2ELi4ENS5_IJNS4_1CILi1EEESB_SB_EEEEENS5_IJNSA_ILi64EEENSA_ILi256EEENSA_ILi32EEEEEENS_10tfloat32_tENS5_IJSB_llEEESI_SJ_NS4_8TiledMMAINS4_8MMA_AtomIJNS4_17SM100_MMA_TF32_SSISI_SI_fLi64ELi256ELNS4_4UMMA5MajorE1ELSO_1ELNSN_7ScaleInE0ELSP_0EEEEEENS4_6LayoutISC_NS5_IJNSA_ILi0EEEST_ST_EEEEENS5_IJNS4_10UnderscoreESW_SW_EEEEENS4_13SM90_TMA_LOADENS4_14ComposedLayoutINS4_7SwizzleILi2ELi5ELi2EEENS4_18smem_ptr_flag_bitsILi32EEENSS_INS5_IJSG_NSA_ILi4EEEEEENS5_IJSB_SG_EEEEEEEvNS4_8identityESZ_S19_vS1A_EENS_8epilogue10collective18CollectiveEpilogueINS1C_23Sm100TmaWarpSpecializedILi4ELi2ELi16ELb1ELb0EEEJSH_NS5_IJNSS_ISE_SB_EENSS_ISG_SB_EEEEESI_NS5_IJlSB_lEEESI_S1K_NS1C_6fusion15FusionCallbacksIS1G_NS1L_17LinearCombinationISI_fSI_fLNS_15FloatRoundStyleE2EEESH_S1J_JEEENS4_5SM1004TMEM4LOAD26SM100_TMEM_LOAD_16dp128b8xESZ_NS10_INS11_ILi3ELi4ELi3EEES14_NSS_INS5_IJNSA_ILi8EEESG_EEENS5_IJSG_SB_EEEEEEENS4_17SM75_U32x4_LDSM_NENS4_14SM90_TMA_STOREES20_NS4_17SM90_U32x4_STSM_NENS4_39AutoVectorizingCopyWithAssumedAlignmentILi128EEEEEEvvEEEEvNT_6ParamsE)
        /*0c2c*/ 	.short	0x0380
        /*0c2e*/ 	.short	0x0800


	//----- nvinfo : EIATTR_SW_WAR
	.align		4
.L_55:
        /*0c30*/ 	.byte	0x04, 0x36
        /*0c32*/ 	.short	(.L_57 - .L_56)
.L_56:
        /*0c34*/ 	.word	0x00000008
.L_57:


//--------------------- .nv.callgraph             --------------------------
	.section	.nv.callgraph,"",@"SHT_CUDA_CALLGRAPH"
	.align	4
	.sectionentsize	8
	.align		4
        /*0000*/ 	.word	0x00000000
	.align		4
        /*0004*/ 	.word	0xffffffff
	.align		4
        /*0008*/ 	.word	index@(_ZN7cutlass13device_kernelINS_4gemm6kernel13GemmUniversalIN4cute5tupleIJiiiiEEENS1_10collective13CollectiveMmaINS1_35MainloopSm100TmaUmmaWarpSpecializedILi4ELi2ELi4ENS5_IJNS4_1CILi1EEESB_SB_EEEEENS5_IJNSA_ILi64EEENSA_ILi256EEENSA_ILi32EEEEEENS_10tfloat32_tENS5_IJSB_llEEESI_SJ_NS4_8TiledMMAINS4_8MMA_AtomIJNS4_17SM100_MMA_TF32_SSISI_SI_fLi64ELi256ELNS4_4UMMA5MajorE1ELSO_1ELNSN_7ScaleInE0ELSP_0EEEEEENS4_6LayoutISC_NS5_IJNSA_ILi0EEEST_ST_EEEEENS5_IJNS4_10UnderscoreESW_SW_EEEEENS4_13SM90_TMA_LOADENS4_14ComposedLayoutINS4_7SwizzleILi2ELi5ELi2EEENS4_18smem_ptr_flag_bitsILi32EEENSS_INS5_IJSG_NSA_ILi4EEEEEENS5_IJSB_SG_EEEEEEEvNS4_8identityESZ_S19_vS1A_EENS_8epilogue10collective18CollectiveEpilogueINS1C_23Sm100TmaWarpSpecializedILi4ELi2ELi16ELb1ELb0EEEJSH_NS5_IJNSS_ISE_SB_EENSS_ISG_SB_EEEEESI_NS5_IJlSB_lEEESI_S1K_NS1C_6fusion15FusionCallbacksIS1G_NS1L_17LinearCombinationISI_fSI_fLNS_15FloatRoundStyleE2EEESH_S1J_JEEENS4_5SM1004TMEM4LOAD26SM100_TMEM_LOAD_16dp128b8xESZ_NS10_INS11_ILi3ELi4ELi3EEES14_NSS_INS5_IJNSA_ILi8EEESG_EEENS5_IJSG_SB_EEEEEEENS4_17SM75_U32x4_LDSM_NENS4_14SM90_TMA_STOREES20_NS4_17SM90_U32x4_STSM_NENS4_39AutoVectorizingCopyWithAssumedAlignmentILi128EEEEEEvvEEEEvNT_6ParamsE)
	.align		4
        /*000c*/ 	.word	index@(__assertfail)
	.align		4
        /*0010*/ 	.word	0x00000000
	.align		4
        /*0014*/ 	.word	0xfffffffe
	.align		4
        /*0018*/ 	.word	0x00000000
	.align		4
        /*001c*/ 	.word	0xfffffffd
	.align		4
        /*0020*/ 	.word	0x00000000
	.align		4
        /*0024*/ 	.word	0xfffffffc


//--------------------- .nv.constant4             --------------------------
	.section	.nv.constant4,"a",@progbits
	.align	8
	.align		8
.nv.constant4:
        /*0000*/ 	.dword	__assertfail
	.align		8
        /*0008*/ 	.dword	__unnamed_1
	.align		8
        /*0010*/ 	.dword	__unnamed_2
	.align		8
        /*0018*/ 	.dword	_ZN40_INTERNAL_ef44d3c3_4_k_cu_c31cd922_363624cuda3std3__45__cpo5beginE
	.align		8
        /*0020*/ 	.dword	_ZN40_INTERNAL_ef44d3c3_4_k_cu_c31cd922_363624cuda3std3__45__cpo3endE
	.align		8
        /*0028*/ 	.dword	_ZN40_INTERNAL_ef44d3c3_4_k_cu_c31cd922_363624cuda3std3__45__cpo6cbeginE
	.align		8
        /*0030*/ 	.dword	_ZN40_INTERNAL_ef44d3c3_4_k_cu_c31cd922_363624cuda3std3__45__cpo4cendE
	.align		8
        /*0038*/ 	.dword	_ZN40_INTERNAL_ef44d3c3_4_k_cu_c31cd922_363624cuda3std3__442_GLOBAL__N__ef44d3c3_4_k_cu_c31cd922_363626ignoreE
	.align		8
        /*0040*/ 	.dword	_ZN40_INTERNAL_ef44d3c3_4_k_cu_c31cd922_363624cuda3std3__419piecewise_constructE
	.align		8
        /*0048*/ 	.dword	_ZN40_INTERNAL_ef44d3c3_4_k_cu_c31cd922_363624cuda3std3__48in_placeE
	.align		8
        /*0050*/ 	.dword	_ZN40_INTERNAL_ef44d3c3_4_k_cu_c31cd922_363624cuda3std6ranges3__45__cpo4swapE
	.align		8
        /*0058*/ 	.dword	_ZN40_INTERNAL_ef44d3c3_4_k_cu_c31cd922_363624cuda3std6ranges3__45__cpo9iter_moveE
	.align		8
        /*0060*/ 	.dword	_ZN40_INTERNAL_ef44d3c3_4_k_cu_c31cd922_363624cute7productE
	.align		8
        /*0068*/ 	.dword	_ZN40_INTERNAL_ef44d3c3_4_k_cu_c31cd922_363624cute1_E
	.align		8
        /*0070*/ 	.dword	$str$25
	.align		8
        /*0078*/ 	.dword	$str$26
	.align		8
        /*0080*/ 	.dword	$str$27
	.align		8
        /*0088*/ 	.dword	$str$28


//--------------------- .text._ZN7cutlass13device_kernelINS_4gemm6kernel13GemmUniversalIN4cute5tupleIJiiiiEEENS1_10collective13CollectiveMmaINS1_35MainloopSm100TmaUmmaWarpSpecializedILi4ELi2ELi4ENS5_IJNS4_1CILi1EEESB_SB_EEEEENS5_IJNSA_ILi64EEENSA_ILi256EEENSA_ILi32EEEEEENS_10tfloat32_tENS5_IJSB_llEEESI_SJ_NS4_8TiledMMAINS4_8MMA_AtomIJNS4_17SM100_MMA_TF32_SSISI_SI_fLi64ELi256ELNS4_4UMMA5MajorE1ELSO_1ELNSN_7ScaleInE0ELSP_0EEEEEENS4_6LayoutISC_NS5_IJNSA_ILi0EEEST_ST_EEEEENS5_IJNS4_10UnderscoreESW_SW_EEEEENS4_13SM90_TMA_LOADENS4_14ComposedLayoutINS4_7SwizzleILi2ELi5ELi2EEENS4_18smem_ptr_flag_bitsILi32EEENSS_INS5_IJSG_NSA_ILi4EEEEEENS5_IJSB_SG_EEEEEEEvNS4_8identityESZ_S19_vS1A_EENS_8epilogue10collective18CollectiveEpilogueINS1C_23Sm100TmaWarpSpecializedILi4ELi2ELi16ELb1ELb0EEEJSH_NS5_IJNSS_ISE_SB_EENSS_ISG_SB_EEEEESI_NS5_IJlSB_lEEESI_S1K_NS1C_6fusion15FusionCallbacksIS1G_NS1L_17LinearCombinationISI_fSI_fLNS_15FloatRoundStyleE2EEESH_S1J_JEEENS4_5SM1004TMEM4LOAD26SM100_TMEM_LOAD_16dp128b8xESZ_NS10_INS11_ILi3ELi4ELi3EEES14_NSS_INS5_IJNSA_ILi8EEESG_EEENS5_IJSG_SB_EEEEEEENS4_17SM75_U32x4_LDSM_NENS4_14SM90_TMA_STOREES20_NS4_17SM90_U32x4_STSM_NENS4_39AutoVectorizingCopyWithAssumedAlignmentILi128EEEEEEvvEEEEvNT_6ParamsE --------------------------
	.section	.text._ZN7cutlass13device_kernelINS_4gemm6kernel13GemmUniversalIN4cute5tupleIJiiiiEEENS1_10collective13CollectiveMmaINS1_35MainloopSm100TmaUmmaWarpSpecializedILi4ELi2ELi4ENS5_IJNS4_1CILi1EEESB_SB_EEEEENS5_IJNSA_ILi64EEENSA_ILi256EEENSA_ILi32EEEEEENS_10tfloat32_tENS5_IJSB_llEEESI_SJ_NS4_8TiledMMAINS4_8MMA_AtomIJNS4_17SM100_MMA_TF32_SSISI_SI_fLi64ELi256ELNS4_4UMMA5MajorE1ELSO_1ELNSN_7ScaleInE0ELSP_0EEEEEENS4_6LayoutISC_NS5_IJNSA_ILi0EEEST_ST_EEEEENS5_IJNS4_10UnderscoreESW_SW_EEEEENS4_13SM90_TMA_LOADENS4_14ComposedLayoutINS4_7SwizzleILi2ELi5ELi2EEENS4_18smem_ptr_flag_bitsILi32EEENSS_INS5_IJSG_NSA_ILi4EEEEEENS5_IJSB_SG_EEEEEEEvNS4_8identityESZ_S19_vS1A_EENS_8epilogue10collective18CollectiveEpilogueINS1C_23Sm100TmaWarpSpecializedILi4ELi2ELi16ELb1ELb0EEEJSH_NS5_IJNSS_ISE_SB_EENSS_ISG_SB_EEEEESI_NS5_IJlSB_lEEESI_S1K_NS1C_6fusion15FusionCallbacksIS1G_NS1L_17LinearCombinationISI_fSI_fLNS_15FloatRoundStyleE2EEESH_S1J_JEEENS4_5SM1004TMEM4LOAD26SM100_TMEM_LOAD_16dp128b8xESZ_NS10_INS11_ILi3ELi4ELi3EEES14_NSS_INS5_IJNSA_ILi8EEESG_EEENS5_IJSG_SB_EEEEEEENS4_17SM75_U32x4_LDSM_NENS4_14SM90_TMA_STOREES20_NS4_17SM90_U32x4_STSM_NENS4_39AutoVectorizingCopyWithAssumedAlignmentILi128EEEEEEvvEEEEvNT_6ParamsE,"ax",@progbits
	.align	128
.text._ZN7cutlass13device_kernelINS_4gemm6kernel13GemmUniversalIN4cute5tupleIJiiiiEEENS1_10collective13CollectiveMmaINS1_35MainloopSm100TmaUmmaWarpSpecializedILi4ELi2ELi4ENS5_IJNS4_1CILi1EEESB_SB_EEEEENS5_IJNSA_ILi64EEENSA_ILi256EEENSA_ILi32EEEEEENS_10tfloat32_tENS5_IJSB_llEEESI_SJ_NS4_8TiledMMAINS4_8MMA_AtomIJNS4_17SM100_MMA_TF32_SSISI_SI_fLi64ELi256ELNS4_4UMMA5MajorE1ELSO_1ELNSN_7ScaleInE0ELSP_0EEEEEENS4_6LayoutISC_NS5_IJNSA_ILi0EEEST_ST_EEEEENS5_IJNS4_10UnderscoreESW_SW_EEEEENS4_13SM90_TMA_LOADENS4_14ComposedLayoutINS4_7SwizzleILi2ELi5ELi2EEENS4_18smem_ptr_flag_bitsILi32EEENSS_INS5_IJSG_NSA_ILi4EEEEEENS5_IJSB_SG_EEEEEEEvNS4_8identityESZ_S19_vS1A_EENS_8epilogue10collective18CollectiveEpilogueINS1C_23Sm100TmaWarpSpecializedILi4ELi2ELi16ELb1ELb0EEEJSH_NS5_IJNSS_ISE_SB_EENSS_ISG_SB_EEEEESI_NS5_IJlSB_lEEESI_S1K_NS1C_6fusion15FusionCallbacksIS1G_NS1L_17LinearCombinationISI_fSI_fLNS_15FloatRoundStyleE2EEESH_S1J_JEEENS4_5SM1004TMEM4LOAD26SM100_TMEM_LOAD_16dp128b8xESZ_NS10_INS11_ILi3ELi4ELi3EEES14_NSS_INS5_IJNSA_ILi8EEESG_EEENS5_IJSG_SB_EEEEEEENS4_17SM75_U32x4_LDSM_NENS4_14SM90_TMA_STOREES20_NS4_17SM90_U32x4_STSM_NENS4_39AutoVectorizingCopyWithAssumedAlignmentILi128EEEEEEvvEEEEvNT_6ParamsE:
        .type           _ZN7cutlass13device_kernelINS_4gemm6kernel13GemmUniversalIN4cute5tupleIJiiiiEEENS1_10collective13CollectiveMmaINS1_35MainloopSm100TmaUmmaWarpSpecializedILi4ELi2ELi4ENS5_IJNS4_1CILi1EEESB_SB_EEEEENS5_IJNSA_ILi64EEENSA_ILi256EEENSA_ILi32EEEEEENS_10tfloat32_tENS5_IJSB_llEEESI_SJ_NS4_8TiledMMAINS4_8MMA_AtomIJNS4_17SM100_MMA_TF32_SSISI_SI_fLi64ELi256ELNS4_4UMMA5MajorE1ELSO_1ELNSN_7ScaleInE0ELSP_0EEEEEENS4_6LayoutISC_NS5_IJNSA_ILi0EEEST_ST_EEEEENS5_IJNS4_10UnderscoreESW_SW_EEEEENS4_13SM90_TMA_LOADENS4_14ComposedLayoutINS4_7SwizzleILi2ELi5ELi2EEENS4_18smem_ptr_flag_bitsILi32EEENSS_INS5_IJSG_NSA_ILi4EEEEEENS5_IJSB_SG_EEEEEEEvNS4_8identityESZ_S19_vS1A_EENS_8epilogue10collective18CollectiveEpilogueINS1C_23Sm100TmaWarpSpecializedILi4ELi2ELi16ELb1ELb0EEEJSH_NS5_IJNSS_ISE_SB_EENSS_ISG_SB_EEEEESI_NS5_IJlSB_lEEESI_S1K_NS1C_6fusion15FusionCallbacksIS1G_NS1L_17LinearCombinationISI_fSI_fLNS_15FloatRoundStyleE2EEESH_S1J_JEEENS4_5SM1004TMEM4LOAD26SM100_TMEM_LOAD_16dp128b8xESZ_NS10_INS11_ILi3ELi4ELi3EEES14_NSS_INS5_IJNSA_ILi8EEESG_EEENS5_IJSG_SB_EEEEEEENS4_17SM75_U32x4_LDSM_NENS4_14SM90_TMA_STOREES20_NS4_17SM90_U32x4_STSM_NENS4_39AutoVectorizingCopyWithAssumedAlignmentILi128EEEEEEvvEEEEvNT_6ParamsE,@function
        .size           _ZN7cutlass13device_kernelINS_4gemm6kernel13GemmUniversalIN4cute5tupleIJiiiiEEENS1_10collective13CollectiveMmaINS1_35MainloopSm100TmaUmmaWarpSpecializedILi4ELi2ELi4ENS5_IJNS4_1CILi1EEESB_SB_EEEEENS5_IJNSA_ILi64EEENSA_ILi256EEENSA_ILi32EEEEEENS_10tfloat32_tENS5_IJSB_llEEESI_SJ_NS4_8TiledMMAINS4_8MMA_AtomIJNS4_17SM100_MMA_TF32_SSISI_SI_fLi64ELi256ELNS4_4UMMA5MajorE1ELSO_1ELNSN_7ScaleInE0ELSP_0EEEEEENS4_6LayoutISC_NS5_IJNSA_ILi0EEEST_ST_EEEEENS5_IJNS4_10UnderscoreESW_SW_EEEEENS4_13SM90_TMA_LOADENS4_14ComposedLayoutINS4_7SwizzleILi2ELi5ELi2EEENS4_18smem_ptr_flag_bitsILi32EEENSS_INS5_IJSG_NSA_ILi4EEEEEENS5_IJSB_SG_EEEEEEEvNS4_8identityESZ_S19_vS1A_EENS_8epilogue10collective18CollectiveEpilogueINS1C_23Sm100TmaWarpSpecializedILi4ELi2ELi16ELb1ELb0EEEJSH_NS5_IJNSS_ISE_SB_EENSS_ISG_SB_EEEEESI_NS5_IJlSB_lEEESI_S1K_NS1C_6fusion15FusionCallbacksIS1G_NS1L_17LinearCombinationISI_fSI_fLNS_15FloatRoundStyleE2EEESH_S1J_JEEENS4_5SM1004TMEM4LOAD26SM100_TMEM_LOAD_16dp128b8xESZ_NS10_INS11_ILi3ELi4ELi3EEES14_NSS_INS5_IJNSA_ILi8EEESG_EEENS5_IJSG_SB_EEEEEEENS4_17SM75_U32x4_LDSM_NENS4_14SM90_TMA_STOREES20_NS4_17SM90_U32x4_STSM_NENS4_39AutoVectorizingCopyWithAssumedAlignmentILi128EEEEEEvvEEEEvNT_6ParamsE,(.L_x_224 - _ZN7cutlass13device_kernelINS_4gemm6kernel13GemmUniversalIN4cute5tupleIJiiiiEEENS1_10collective13CollectiveMmaINS1_35MainloopSm100TmaUmmaWarpSpecializedILi4ELi2ELi4ENS5_IJNS4_1CILi1EEESB_SB_EEEEENS5_IJNSA_ILi64EEENSA_ILi256EEENSA_ILi32EEEEEENS_10tfloat32_tENS5_IJSB_llEEESI_SJ_NS4_8TiledMMAINS4_8MMA_AtomIJNS4_17SM100_MMA_TF32_SSISI_SI_fLi64ELi256ELNS4_4UMMA5MajorE1ELSO_1ELNSN_7ScaleInE0ELSP_0EEEEEENS4_6LayoutISC_NS5_IJNSA_ILi0EEEST_ST_EEEEENS5_IJNS4_10UnderscoreESW_SW_EEEEENS4_13SM90_TMA_LOADENS4_14ComposedLayoutINS4_7SwizzleILi2ELi5ELi2EEENS4_18smem_ptr_flag_bitsILi32EEENSS_INS5_IJSG_NSA_ILi4EEEEEENS5_IJSB_SG_EEEEEEEvNS4_8identityESZ_S19_vS1A_EENS_8epilogue10collective18CollectiveEpilogueINS1C_23Sm100TmaWarpSpecializedILi4ELi2ELi16ELb1ELb0EEEJSH_NS5_IJNSS_ISE_SB_EENSS_ISG_SB_EEEEESI_NS5_IJlSB_lEEESI_S1K_NS1C_6fusion15FusionCallbacksIS1G_NS1L_17LinearCombinationISI_fSI_fLNS_15FloatRoundStyleE2EEESH_S1J_JEEENS4_5SM1004TMEM4LOAD26SM100_TMEM_LOAD_16dp128b8xESZ_NS10_INS11_ILi3ELi4ELi3EEES14_NSS_INS5_IJNSA_ILi8EEESG_EEENS5_IJSG_SB_EEEEEEENS4_17SM75_U32x4_LDSM_NENS4_14SM90_TMA_STOREES20_NS4_17SM90_U32x4_STSM_NENS4_39AutoVectorizingCopyWithAssumedAlignmentILi128EEEEEEvvEEEEvNT_6ParamsE)
        .other          _ZN7cutlass13device_kernelINS_4gemm6kernel13GemmUniversalIN4cute5tupleIJiiiiEEENS1_10collective13CollectiveMmaINS1_35MainloopSm100TmaUmmaWarpSpecializedILi4ELi2ELi4ENS5_IJNS4_1CILi1EEESB_SB_EEEEENS5_IJNSA_ILi64EEENSA_ILi256EEENSA_ILi32EEEEEENS_10tfloat32_tENS5_IJSB_llEEESI_SJ_NS4_8TiledMMAINS4_8MMA_AtomIJNS4_17SM100_MMA_TF32_SSISI_SI_fLi64ELi256ELNS4_4UMMA5MajorE1ELSO_1ELNSN_7ScaleInE0ELSP_0EEEEEENS4_6LayoutISC_NS5_IJNSA_ILi0EEEST_ST_EEEEENS5_IJNS4_10UnderscoreESW_SW_EEEEENS4_13SM90_TMA_LOADENS4_14ComposedLayoutINS4_7SwizzleILi2ELi5ELi2EEENS4_18smem_ptr_flag_bitsILi32EEENSS_INS5_IJSG_NSA_ILi4EEEEEENS5_IJSB_SG_EEEEEEEvNS4_8identityESZ_S19_vS1A_EENS_8epilogue10collective18CollectiveEpilogueINS1C_23Sm100TmaWarpSpecializedILi4ELi2ELi16ELb1ELb0EEEJSH_NS5_IJNSS_ISE_SB_EENSS_ISG_SB_EEEEESI_NS5_IJlSB_lEEESI_S1K_NS1C_6fusion15FusionCallbacksIS1G_NS1L_17LinearCombinationISI_fSI_fLNS_15FloatRoundStyleE2EEESH_S1J_JEEENS4_5SM1004TMEM4LOAD26SM100_TMEM_LOAD_16dp128b8xESZ_NS10_INS11_ILi3ELi4ELi3EEES14_NSS_INS5_IJNSA_ILi8EEESG_EEENS5_IJSG_SB_EEEEEEENS4_17SM75_U32x4_LDSM_NENS4_14SM90_TMA_STOREES20_NS4_17SM90_U32x4_STSM_NENS4_39AutoVectorizingCopyWithAssumedAlignmentILi128EEEEEEvvEEEEvNT_6ParamsE,@"STO_CUDA_ENTRY STV_DEFAULT"
_ZN7cutlass13device_kernelINS_4gemm6kernel13GemmUniversalIN4cute5tupleIJiiiiEEENS1_10collective13CollectiveMmaINS1_35MainloopSm100TmaUmmaWarpSpecializedILi4ELi2ELi4ENS5_IJNS4_1CILi1EEESB_SB_EEEEENS5_IJNSA_ILi64EEENSA_ILi256EEENSA_ILi32EEEEEENS_10tfloat32_tENS5_IJSB_llEEESI_SJ_NS4_8TiledMMAINS4_8MMA_AtomIJNS4_17SM100_MMA_TF32_SSISI_SI_fLi64ELi256ELNS4_4UMMA5MajorE1ELSO_1ELNSN_7ScaleInE0ELSP_0EEEEEENS4_6LayoutISC_NS5_IJNSA_ILi0EEEST_ST_EEEEENS5_IJNS4_10UnderscoreESW_SW_EEEEENS4_13SM90_TMA_LOADENS4_14ComposedLayoutINS4_7SwizzleILi2ELi5ELi2EEENS4_18smem_ptr_flag_bitsILi32EEENSS_INS5_IJSG_NSA_ILi4EEEEEENS5_IJSB_SG_EEEEEEEvNS4_8identityESZ_S19_vS1A_EENS_8epilogue10collective18CollectiveEpilogueINS1C_23Sm100TmaWarpSpecializedILi4ELi2ELi16ELb1ELb0EEEJSH_NS5_IJNSS_ISE_SB_EENSS_ISG_SB_EEEEESI_NS5_IJlSB_lEEESI_S1K_NS1C_6fusion15FusionCallbacksIS1G_NS1L_17LinearCombinationISI_fSI_fLNS_15FloatRoundStyleE2EEESH_S1J_JEEENS4_5SM1004TMEM4LOAD26SM100_TMEM_LOAD_16dp128b8xESZ_NS10_INS11_ILi3ELi4ELi3EEES14_NSS_INS5_IJNSA_ILi8EEESG_EEENS5_IJSG_SB_EEEEEEENS4_17SM75_U32x4_LDSM_NENS4_14SM90_TMA_STOREES20_NS4_17SM90_U32x4_STSM_NENS4_39AutoVectorizingCopyWithAssumedAlignmentILi128EEEEEEvvEEEEvNT_6ParamsE:
[----:B------:R-:W1:Y:S01]  /*0000*/  LDC R1, c[0x0][0x37c] ;  /* 0x0000df00ff017b82 */ /* 0x000e620000000800 */
[----:B------:R-:W2:Y:S01]  /*0010*/  S2R R77, SR_TID.X ;  /* 0x00000000004d7919 */ /* 0x000ea20000002100 */
[----:B------:R-:W3:Y:S01]  /*0020*/  LDCU.64 UR4, c[0x0][0x890] ;  /* 0x00011200ff0477ac */ /* 0x000ee20008000a00 */
[----:B------:R-:W-:Y:S02]  /*0030*/  PRMT R64, RZ, 0x7610, R64 ;  /* 0x00007610ff407816 */ /* 0x000fe40000000040 */
[----:B------:R-:W-:Y:S01]  /*0040*/  ELECT P5, URZ, PT ;  /* 0x0000000000ff782f */ /* 0x000fe200038a0000 */
[----:B------:R-:W4:Y:S01]  /*0050*/  LDCU.64 UR46, c[0x0][0x358] ;  /* 0x00006b00ff2e77ac */ /* 0x000f220008000a00 */
[----:B---3--:R-:W-:-:S04]  /*0060*/  UISETP.NE.U32.AND UP0, UPT, UR4, URZ, UPT ;  /* 0x000000ff0400728c */ /* 0x008fc8000bf05070 */
[----:B------:R-:W-:Y:S01]  /*0070*/  UISETP.NE.AND.EX UP0, UPT, UR5, URZ, UPT, UP0 ;  /* 0x000000ff0500728c */ /* 0x000fe2000bf05300 */
[----:B--2---:R-:W-:-:S05]  /*0080*/  SHF.R.U32.HI R70, RZ, 0x5, R77 ;  /* 0x00000005ff467819 */ /* 0x004fca000001164d */
[----:B------:R-:W2:Y:S02]  /*0090*/  SHFL.IDX PT, R0, R70, RZ, 0x1f ;  /* 0x00001fff46007589 */ /* 0x000ea400000e0000 */
[----:B--2---:R-:W-:Y:S01]  /*00a0*/  R2UR UR8, R0 ;  /* 0x00000000000872ca */ /* 0x004fe200000e0000 */
[----:B-1--4-:R-:W-:-:S14]  /*00b0*/  BRA.U UP0, `(.L_x_0) ;  /* 0x00000001002c7547 */ /* 0x012fdc000b800000 */
[----:B------:R-:W1:Y:S02]  /*00c0*/  LDCU.64 UR6, c[0x0][0x888] ;  /* 0x00011100ff0677ac */ /* 0x000e640008000a00 */
[----:B-1----:R-:W-:-:S04]  /*00d0*/  UISETP.NE.U32.AND UP0, UPT, UR6, URZ, UPT ;  /* 0x000000ff0600728c */ /* 0x002fc8000bf05070 */
[----:B------:R-:W-:-:S09]  /*00e0*/  UISETP.NE.AND.EX UP0, UPT, UR7, URZ, UPT, UP0 ;  /* 0x000000ff0700728c */ /* 0x000fd2000bf05300 */
[----:B------:R-:W-:Y:S05]  /*00f0*/  BRA.U !UP0, `(.L_x_1) ;  /* 0x0000000108107547 */ /* 0x000fea000b800000 */
[----:B------:R-:W1:Y:S02]  /*0100*/  LDC.64 R2, c[0x0][0x888] ;  /* 0x00022200ff027b82 */ /* 0x000e640000000a00 */
[----:B-1----:R1:W5:Y:S01]  /*0110*/  LDG.E R35, desc[UR46][R2.64] ;  /* 0x0000002e02237981 */ /* 0x002362000c1e1900 */
[----:B------:R-:W-:Y:S01]  /*0120*/  HFMA2 R64, -RZ, RZ, 0, 5.9604644775390625e-08 ;  /* 0x00000001ff407431 */ /* 0x000fe200000001ff */
[----:B------:R-:W-:Y:S05]  /*0130*/  BRA `(.L_x_0) ;  /* 0x00000000000c7947 */ /* 0x000fea0003800000 */
.L_x_1:
[----:B------:R-:W1:Y:S01]  /*0140*/  LDCU UR6, c[0x0][0x880] ;  /* 0x00011000ff0677ac */ /* 0x000e620008000800 */
[----:B------:R-:W-:Y:S01]  /*0150*/  HFMA2 R64, -RZ, RZ, 0, 5.9604644775390625e-08 ;  /* 0x00000001ff407431 */ /* 0x000fe200000001ff */
[----:B-1----:R-:W-:-:S07]  /*0160*/  MOV R35, UR6 ;  /* 0x0000000600237c02 */ /* 0x002fce0008000f00 */
.L_x_0:
[----:B------:R-:W2:Y:S02]  /*0170*/  LDCU.64 UR6, c[0x0][0x8b0] ;  /* 0x00011600ff0677ac */ /* 0x000ea40008000a00 */
[----:B--2---:R-:W-:-:S04]  /*0180*/  UISETP.NE.U32.AND UP0, UPT, UR6, URZ, UPT ;  /* 0x000000ff0600728c */ /* 0x004fc8000bf05070 */
[----:B------:R-:W-:-:S09]  /*0190*/  UISETP.NE.AND.EX UP0, UPT, UR7, URZ, UPT, UP0 ;  /* 0x000000ff0700728c */ /* 0x000fd2000bf05300 */
[----:B------:R-:W-:Y:S05]  /*01a0*/  BRA.U UP0, `(.L_x_2) ;  /* 0x0000000100247547 */ /* 0x000fea000b800000 */
[----:B------:R-:W2:Y:S02]  /*01b0*/  LDCU.64 UR6, c[0x0][0x8a8] ;  /* 0x00011500ff0677ac */ /* 0x000ea40008000a00 */
[----:B--2---:R-:W-:-:S04]  /*01c0*/  UISETP.NE.U32.AND UP0, UPT, UR6, URZ, UPT ;  /* 0x000000ff0600728c */ /* 0x004fc8000bf05070 */
[----:B------:R-:W-:-:S09]  /*01d0*/  UISETP.NE.AND.EX UP0, UPT, UR7, URZ, UPT, UP0 ;  /* 0x000000ff0700728c */ /* 0x000fd2000bf05300 */
[----:B------:R-:W-:Y:S05]  /*01e0*/  BRA.U !UP0, `(.L_x_3) ;  /* 0x00000001080c7547 */ /* 0x000fea000b800000 */
[----:B-1----:R-:W1:Y:S02]  /*01f0*/  LDC.64 R2, c[0x0][0x8a8] ;  /* 0x00022a00ff027b82 */ /* 0x002e640000000a00 */
[----:B-1----:R2:W5:Y:S01]  /*0200*/  LDG.E R33, desc[UR46][R2.64] ;  /* 0x0000002e02217981 */ /* 0x002562000c1e1900 */
[----:B------:R-:W-:Y:S05]  /*0210*/  BRA `(.L_x_2) ;  /* 0x0000000000087947 */ /* 0x000fea0003800000 */
.L_x_3:
[----:B------:R-:W2:Y:S02]  /*0220*/  LDCU UR6, c[0x0][0x8a0] ;  /* 0x00011400ff0677ac */ /* 0x000ea40008000800 */
[----:B--2---:R-:W-:Y:S02]  /*0230*/  MOV R33, UR6 ;  /* 0x0000000600217c02 */ /* 0x004fe40008000f00 */
.L_x_2:
[----:B------:R-:W-:Y:S01]  /*0240*/  IMAD.U32 R0, RZ, RZ, UR8 ;  /* 0x00000008ff007e24 */ /* 0x000fe2000f8e00ff */
[----:B------:R-:W-:Y:S04]  /*0250*/  BSSY.RECONVERGENT B0, `(.L_x_4) ;  /* 0x000000c000007945 */ /* 0x000fe80003800200 */
[C---:B------:R-:W-:Y:S02]  /*0260*/  ISETP.NE.OR P1, PT, R0.reuse, 0x1, !P5 ;  /* 0x000000010000780c */ /* 0x040fe40006f25670 */
[----:B------:R-:W-:-:S11]  /*0270*/  ISETP.NE.OR P0, PT, R0, 0x3, !P5 ;  /* 0x000000030000780c */ /* 0x000fd60006f05670 */
[----:B------:R-:W-:Y:S05]  /*0280*/  @P1 BRA `(.L_x_5) ;  /* 0x0000000000201947 */ /* 0x000fea0003800000 */
[----:B------:R-:W3:Y:S02]  /*0290*/  LDCU.64 UR6, c[0x0][0x348] ;  /* 0x00006900ff0677ac */ /* 0x000ee40008000a00 */
[----:B---3--:R-:W-:Y:S02]  /*02a0*/  UIADD3 UR10, UP1, UPT, UR6, 0x80, URZ ;  /* 0x00000080060a7890 */ /* 0x008fe4000ff3e0ff */
[----:B------:R-:W-:Y:S02]  /*02b0*/  UIADD3 UR6, UP0, UPT, UR6, 0x180, URZ ;  /* 0x0000018006067890 */ /* 0x000fe4000ff1e0ff */
[----:B------:R-:W-:Y:S02]  /*02c0*/  UIADD3.X UR11, UPT, UPT, URZ, UR7, URZ, UP1, !UPT ;  /* 0x00000007ff0b7290 */ /* 0x000fe40008ffe4ff */
[----:B------:R-:W-:-:S07]  /*02d0*/  UIADD3.X UR7, UPT, UPT, URZ, UR7, URZ, UP0, !UPT ;  /* 0x00000007ff077290 */ /* 0x000fce00087fe4ff */
[----:B------:R3:W-:Y:S02]  /*02e0*/  UTMACCTL.PF [UR10] ;  /* 0x000000000a0079b9 */ /* 0x0007e40008040000 */
[----:B------:R3:W-:Y:S02]  /*02f0*/  UTMACCTL.PF [UR6] ;  /* 0x00000000060079b9 */ /* 0x0007e40008040000 */
[----:B---3--:R-:W-:Y:S01]  /*0300*/  NOP ;  /* 0x0000000000007918 */ /* 0x008fe20000000000 */
.L_x_5:
[----:B------:R-:W-:Y:S05]  /*0310*/  BSYNC.RECONVERGENT B0 ;  /* 0x0000000000007941 */ /* 0x000fea0003800200 */
.L_x_4:
[----:B------:R-:W-:Y:S04]  /*0320*/  BSSY.RECONVERGENT B0, `(.L_x_6) ;  /* 0x000000a000007945 */ /* 0x000fe80003800200 */
        /* <DEDUP_REMOVED lines=9> */
.L_x_7:
[----:B------:R-:W-:Y:S05]  /*03c0*/  BSYNC.RECONVERGENT B0 ;  /* 0x0000000000007941 */ /* 0x000fea0003800200 */
.L_x_6:
[----:B------:R-:W3:Y:S01]  /*03d0*/  LDCU.64 UR6, c[0x0][0x888] ;  /* 0x00011100ff0677ac */ /* 0x000ee20008000a00 */
[----:B------:R-:W-:Y:S02]  /*03e0*/  UISETP.EQ.U32.AND UP1, UPT, UR4, URZ, UPT ;  /* 0x000000ff0400728c */ /* 0x000fe4000bf22070 */
[----:B------:R-:W-:Y:S02]  /*03f0*/  UPLOP3.LUT UP2, UPT, UPT, UPT, UPT, 0x80, 0x8 ;  /* 0x000000000008789c */ /* 0x000fe40003f4f070 */
[----:B---3--:R-:W-:-:S04]  /*0400*/  UISETP.NE.U32.AND UP0, UPT, UR6, URZ, UPT ;  /* 0x000000ff0600728c */ /* 0x008fc8000bf05070 */
[----:B------:R-:W-:-:S04]  /*0410*/  UISETP.NE.AND.EX UP0, UPT, UR7, URZ, UPT, UP0 ;  /* 0x000000ff0700728c */ /* 0x000fc8000bf05300 */
[----:B------:R-:W-:-:S04]  /*0420*/  UISETP.EQ.OR.EX UP3, UPT, UR5, URZ, !UP0, UP1 ;  /* 0x000000ff0500728c */ /* 0x000fc8000c762710 */
[----:B------:R-:W-:-:S05]  /*0430*/  UP2UR UR49, UPR, URZ, 0x8 ;  /* 0x00000008ff317883 */ /* 0x000fca0008000000 */
[----:B------:R-:W-:Y:S07]  /*0440*/  BRA.U !UP3, `(.L_x_8) ;  /* 0x000000010b207547 */ /* 0x000fee000b800000 */
[----:B------:R-:W-:Y:S01]  /*0450*/  UISETP.NE.U32.AND UP2, UPT, UR4, URZ, UPT ;  /* 0x000000ff0400728c */ /* 0x000fe2000bf45070 */
[----:B-----5:R-:W-:Y:S01]  /*0460*/  FSETP.NEU.AND P0, PT, R35, RZ, PT ;  /* 0x000000ff2300720b */ /* 0x020fe20003f0d000 */
[----:B------:R-:W-:Y:S02]  /*0470*/  USEL UR4, URZ, 0xffffffff, UP0 ;  /* 0xffffffffff047887 */ /* 0x000fe40008000000 */
[----:B------:R-:W-:-:S10]  /*0480*/  UISETP.NE.AND.EX UP2, UPT, UR5, URZ, UPT, UP2 ;  /* 0x000000ff0500728c */ /* 0x000fd4000bf45320 */
[----:B------:R-:W-:Y:S01]  /*0490*/  VOTEU.ANY UP1, P0 ;  /* 0x0000000000ff7886 */ /* 0x000fe20000020100 */
[----:B------:R-:W-:-:S04]  /*04a0*/  @!UP2 USEL UR4, URZ, 0xffffffff, UP1 ;  /* 0xffffffffff04a887 */ /* 0x000fc80008800000 */
[----:B------:R-:W-:-:S04]  /*04b0*/  ULOP3.LUT UR4, UR4, 0x1, URZ, 0xc0, !UPT ;  /* 0x0000000104047892 */ /* 0x000fc8000f8ec0ff */
[----:B------:R-:W-:-:S11]  /*04c0*/  UISETP.NE.U32.AND UP2, UPT, UR4, 0x1, UPT ;  /* 0x000000010400788c */ /* 0x000fd6000bf45070 */
.L_x_8:
[----:B-12---:R-:W1:Y:S01]  /*04d0*/  SHFL.IDX PT, R2, R70, RZ, 0x1f ;  /* 0x00001fff46027589 */ /* 0x006e6200000e0000 */
[----:B------:R-:W-:-:S04]  /*04e0*/  UISETP.NE.AND UP1, UPT, UR8, 0x2, UPT ;  /* 0x000000020800788c */ /* 0x000fc8000bf25270 */
[----:B------:R-:W-:Y:S01]  /*04f0*/  USEL UR6, URZ, 0x1, UP1 ;  /* 0x00000001ff067887 */ /* 0x000fe20008800000 */
[----:B-1----:R-:W-:-:S13]  /*0500*/  ISETP.NE.AND P0, PT, R2, RZ, PT ;  /* 0x000000ff0200720c */ /* 0x002fda0003f05270 */
[----:B------:R-:W-:Y:S05]  /*0510*/  @P0 BRA `(.L_x_9) ;  /* 0x0000000000480947 */ /* 0x000fea0003800000 */
[----:B------:R-:W1:Y:S01]  /*0520*/  S2UR UR5, SR_CgaCtaId ;  /* 0x00000000000579c3 */ /* 0x000e620000008800 */
[----:B------:R-:W-:Y:S01]  /*0530*/  UMOV UR7, 0x400 ;  /* 0x0000040000077882 */ /* 0x000fe20000000000 */
[----:B------:R-:W-:Y:S01]  /*0540*/  UMOV UR4, 0x1 ;  /* 0x0000000100047882 */ /* 0x000fe20000000000 */
[----:B------:R-:W-:Y:S01]  /*0550*/  ELECT P0, URZ, PT ;  /* 0x0000000000ff782f */ /* 0x000fe20003800000 */
[----:B------:R-:W-:-:S04]  /*0560*/  UIADD3 UR10, UPT, UPT, -UR4, 0x100000, URZ ;  /* 0x00100000040a7890 */ /* 0x000fc8000fffe1ff */
[----:B------:R-:W-:Y:S02]  /*0570*/  USHF.L.U32 UR11, UR10, 0xb, URZ ;  /* 0x0000000b0a0b7899 */ /* 0x000fe400080006ff */
[----:B------:R-:W-:Y:S02]  /*0580*/  USHF.L.U32 UR10, UR10, 0x1, URZ ;  /* 0x000000010a0a7899 */ /* 0x000fe400080006ff */
[----:B-1----:R-:W-:Y:S01]  /*0590*/  ULEA UR5, UR5, UR7, 0x18 ;  /* 0x0000000705057291 */ /* 0x002fe2000f8ec0ff */
[----:B------:R-:W1:Y:S11]  /*05a0*/  FENCE.VIEW.ASYNC.S ;  /* 0x00000000000073c6 */ /* 0x000e760000000000 */
[----:B-1----:R1:W2:Y:S01]  /*05b0*/  SYNCS.EXCH.64 URZ, [UR5], UR10 ;  /* 0x0000000a05ff75b2 */ /* 0x0022a20008000100 */
[----:B------:R1:W3:Y:S01]  /*05c0*/  SYNCS.EXCH.64 URZ, [UR5+0x20], UR10 ;  /* 0x0000200a05ff75b2 */ /* 0x0002e20008000100 */
[----:B------:R1:W4:Y:S01]  /*05d0*/  SYNCS.EXCH.64 URZ, [UR5+0x8], UR10 ;  /* 0x0000080a05ff75b2 */ /* 0x0003220008000100 */
[----:B------:R1:W1:Y:S01]  /*05e0*/  SYNCS.EXCH.64 URZ, [UR5+0x28], UR10 ;  /* 0x0000280a05ff75b2 */ /* 0x0002620008000100 */
[----:B------:R1:W1:Y:S01]  /*05f0*/  SYNCS.EXCH.64 URZ, [UR5+0x10], UR10 ;  /* 0x0000100a05ff75b2 */ /* 0x0002620008000100 */
[----:B------:R1:W1:Y:S01]  /*0600*/  SYNCS.EXCH.64 URZ, [UR5+0x30], UR10 ;  /* 0x0000300a05ff75b2 */ /* 0x0002620008000100 */
[----:B------:R1:W1:Y:S01]  /*0610*/  SYNCS.EXCH.64 URZ, [UR5+0x18], UR10 ;  /* 0x0000180a05ff75b2 */ /* 0x0002620008000100 */
[----:B------:R1:W1:Y:S01]  /*0620*/  SYNCS.EXCH.64 URZ, [UR5+0x38], UR10 ;  /* 0x0000380a05ff75b2 */ /* 0x0002620008000100 */
[----:B------:R-:W-:Y:S01]  /*0630*/  NOP ;  /* 0x0000000000007918 */ /* 0x000fe20000000000 */
.L_x_9:
[----:B------:R-:W2:Y:S01]  /*0640*/  SHFL.IDX PT, R2, R70, RZ, 0x1f ;  /* 0x00001fff46027589 */ /* 0x000ea200000e0000 */
[----:B------:R-:W-:Y:S01]  /*0650*/  NOP ;  /* 0x0000000000007918 */ /* 0x000fe20000000000 */
[----:B--2---:R-:W-:-:S13]  /*0660*/  ISETP.NE.AND P0, PT, R2, 0x1, PT ;  /* 0x000000010200780c */ /* 0x004fda0003f05270 */
[----:B------:R-:W-:Y:S05]  /*0670*/  @P0 BRA `(.L_x_10) ;  /* 0x0000000000580947 */ /* 0x000fea0003800000 */
[----:B------:R-:W2:Y:S01]  /*0680*/  S2UR UR7, SR_CgaCtaId ;  /* 0x00000000000779c3 */ /* 0x000ea20000008800 */
[----:B------:R-:W-:Y:S01]  /*0690*/  UMOV UR9, 0x400 ;  /* 0x0000040000097882 */ /* 0x000fe20000000000 */
[----:B-1----:R-:W-:Y:S01]  /*06a0*/  UMOV UR5, 0x20 ;  /* 0x0000002000057882 */ /* 0x002fe20000000000 */
[----:B------:R-:W-:Y:S01]  /*06b0*/  UMOV UR4, 0x80 ;  /* 0x0000008000047882 */ /* 0x000fe20000000000 */
[----:B------:R-:W-:-:S04]  /*06c0*/  UIADD3 UR10, UPT, UPT, -UR5, 0x100000, URZ ;  /* 0x00100000050a7890 */ /* 0x000fc8000fffe1ff */
[----:B------:R-:W-:Y:S02]  /*06d0*/  USHF.L.U32 UR11, UR10, 0xb, URZ ;  /* 0x0000000b0a0b7899 */ /* 0x000fe400080006ff */
[----:B------:R-:W-:Y:S02]  /*06e0*/  USHF.L.U32 UR10, UR10, 0x1, URZ ;  /* 0x000000010a0a7899 */ /* 0x000fe400080006ff */
[----:B------:R-:W-:-:S04]  /*06f0*/  UIADD3 UR4, UPT, UPT, -UR4, 0x100000, URZ ;  /* 0x0010000004047890 */ /* 0x000fc8000fffe1ff */
[----:B------:R-:W-:Y:S02]  /*0700*/  USHF.L.U32 UR5, UR4, 0xb, URZ ;  /* 0x0000000b04057899 */ /* 0x000fe400080006ff */
[----:B------:R-:W-:Y:S01]  /*0710*/  USHF.L.U32 UR4, UR4, 0x1, URZ ;  /* 0x0000000104047899 */ /* 0x000fe200080006ff */
[----:B------:R-:W-:Y:S01]  /*0720*/  ELECT P0, URZ, PT ;  /* 0x0000000000ff782f */ /* 0x000fe20003800000 */
[----:B--2---:R-:W-:Y:S01]  /*0730*/  ULEA UR7, UR7, UR9, 0x18 ;  /* 0x0000000907077291 */ /* 0x004fe2000f8ec0ff */
[----:B------:R-:W1:Y:S11]  /*0740*/  FENCE.VIEW.ASYNC.S ;  /* 0x00000000000073c6 */ /* 0x000e760000000000 */
[----:B-1----:R2:W1:Y:S01]  /*0750*/  SYNCS.EXCH.64 URZ, [UR7+0x40], UR10 ;  /* 0x0000400a07ff75b2 */ /* 0x0024620008000100 */
[----:B------:R2:W1:Y:S01]  /*0760*/  SYNCS.EXCH.64 URZ, [UR7+0x60], UR4 ;  /* 0x0000600407ff75b2 */ /* 0x0004620008000100 */
[----:B------:R2:W1:Y:S01]  /*0770*/  SYNCS.EXCH.64 URZ, [UR7+0x48], UR10 ;  /* 0x0000480a07ff75b2 */ /* 0x0004620008000100 */
[----:B------:R2:W1:Y:S01]  /*0780*/  SYNCS.EXCH.64 URZ, [UR7+0x68], UR4 ;  /* 0x0000680407ff75b2 */ /* 0x0004620008000100 */
[----:B------:R2:W1:Y:S01]  /*0790*/  SYNCS.EXCH.64 URZ, [UR7+0x50], UR10 ;  /* 0x0000500a07ff75b2 */ /* 0x0004620008000100 */
[----:B------:R2:W1:Y:S01]  /*07a0*/  SYNCS.EXCH.64 URZ, [UR7+0x70], UR4 ;  /* 0x0000700407ff75b2 */ /* 0x0004620008000100 */
[----:B------:R2:W1:Y:S01]  /*07b0*/  SYNCS.EXCH.64 URZ, [UR7+0x58], UR10 ;  /* 0x0000580a07ff75b2 */ /* 0x0004620008000100 */
[----:B------:R2:W1:Y:S02]  /*07c0*/  SYNCS.EXCH.64 URZ, [UR7+0x78], UR4 ;  /* 0x0000780407ff75b2 */ /* 0x0004640008000100 */
[----:B--2---:R-:W-:Y:S01]  /*07d0*/  NOP ;  /* 0x0000000000007918 */ /* 0x004fe20000000000 */
.L_x_10:
[----:B------:R-:W2:Y:S01]  /*07e0*/  SHFL.IDX PT, R2, R70, RZ, 0x1f ;  /* 0x00001fff46027589 */ /* 0x000ea200000e0000 */
[----:B------:R-:W-:Y:S01]  /*07f0*/  NOP ;  /* 0x0000000000007918 */ /* 0x000fe20000000000 */
[----:B--2---:R-:W-:-:S13]  /*0800*/  ISETP.NE.AND P0, PT, R2, 0x3, PT ;  /* 0x000000030200780c */ /* 0x004fda0003f05270 */
[----:B------:R-:W-:Y:S05]  /*0810*/  @P0 BRA `(.L_x_11) ;  /* 0x0000000000300947 */ /* 0x000fea0003800000 */
[----:B-1----:R-:W1:Y:S01]  /*0820*/  S2UR UR5, SR_CgaCtaId ;  /* 0x00000000000579c3 */ /* 0x002e620000008800 */
        /* <DEDUP_REMOVED lines=8> */
[----:B-1----:R2:W1:Y:S01]  /*08b0*/  SYNCS.EXCH.64 URZ, [UR5+0x80], UR10 ;  /* 0x0000800a05ff75b2 */ /* 0x0024620008000100 */
[----:B------:R2:W1:Y:S02]  /*08c0*/  SYNCS.EXCH.64 URZ, [UR5+0x88], UR10 ;  /* 0x0000880a05ff75b2 */ /* 0x0004640008000100 */
[----:B--2---:R-:W-:Y:S01]  /*08d0*/  NOP ;  /* 0x0000000000007918 */ /* 0x004fe20000000000 */
.L_x_11:
[----:B------:R-:W2:Y:S01]  /*08e0*/  SHFL.IDX PT, R2, R70, RZ, 0x1f ;  /* 0x00001fff46027589 */ /* 0x000ea200000e0000 */
[----:B------:R-:W-:Y:S01]  /*08f0*/  NOP ;  /* 0x0000000000007918 */ /* 0x000fe20000000000 */
[----:B--2---:R-:W-:-:S13]  /*0900*/  ISETP.NE.AND P0, PT, R2, 0x4, PT ;  /* 0x000000040200780c */ /* 0x004fda0003f05270 */
[----:B------:R-:W-:Y:S05]  /*0910*/  @P0 BRA `(.L_x_12) ;  /* 0x00000000004c0947 */ /* 0x000fea0003800000 */
[----:B-1----:R-:W1:Y:S01]  /*0920*/  S2UR UR5, SR_CgaCtaId ;  /* 0x00000000000579c3 */ /* 0x002e620000008800 */
[----:B------:R-:W-:Y:S01]  /*0930*/  UMOV UR9, 0x100 ;  /* 0x0000010000097882 */ /* 0x000fe20000000000 */
[----:B------:R-:W-:Y:S01]  /*0940*/  UMOV UR7, 0x400 ;  /* 0x0000040000077882 */ /* 0x000fe20000000000 */
[----:B------:R-:W-:Y:S01]  /*0950*/  USEL UR9, UR9, 0xe0, UP2 ;  /* 0x000000e009097887 */ /* 0x000fe20009000000 */
[----:B------:R-:W-:Y:S01]  /*0960*/  UMOV UR4, 0x1 ;  /* 0x0000000100047882 */ /* 0x000fe20000000000 */
[----:B------:R-:W-:Y:S01]  /*0970*/  ELECT P0, URZ, PT ;  /* 0x0000000000ff782f */ /* 0x000fe20003800000 */
[----:B------:R-:W-:-:S04]  /*0980*/  UIADD3 UR10, UPT, UPT, -UR4, 0x100000, URZ ;  /* 0x00100000040a7890 */ /* 0x000fc8000fffe1ff */
[----:B------:R-:W-:Y:S02]  /*0990*/  USHF.L.U32 UR11, UR10, 0xb, URZ ;  /* 0x0000000b0a0b7899 */ /* 0x000fe400080006ff */
[----:B------:R-:W-:Y:S02]  /*09a0*/  USHF.L.U32 UR10, UR10, 0x1, URZ ;  /* 0x000000010a0a7899 */ /* 0x000fe400080006ff */
[----:B------:R-:W-:-:S04]  /*09b0*/  UIADD3 UR12, UPT, UPT, -UR9, 0x100000, URZ ;  /* 0x00100000090c7890 */ /* 0x000fc8000fffe1ff */
[----:B------:R-:W-:Y:S02]  /*09c0*/  USHF.L.U32 UR13, UR12, 0xb, URZ ;  /* 0x0000000b0c0d7899 */ /* 0x000fe400080006ff */
[----:B------:R-:W-:Y:S02]  /*09d0*/  USHF.L.U32 UR12, UR12, 0x1, URZ ;  /* 0x000000010c0c7899 */ /* 0x000fe400080006ff */
[----:B-1----:R-:W-:Y:S01]  /*09e0*/  ULEA UR5, UR5, UR7, 0x18 ;  /* 0x0000000705057291 */ /* 0x002fe2000f8ec0ff */
[----:B------:R-:W1:Y:S11]  /*09f0*/  FENCE.VIEW.ASYNC.S ;  /* 0x00000000000073c6 */ /* 0x000e760000000000 */
[----:B-1----:R2:W1:Y:S01]  /*0a00*/  SYNCS.EXCH.64 URZ, [UR5+0x90], UR10 ;  /* 0x0000900a05ff75b2 */ /* 0x0024620008000100 */
[----:B------:R2:W1:Y:S01]  /*0a10*/  SYNCS.EXCH.64 URZ, [UR5+0xa0], UR12 ;  /* 0x0000a00c05ff75b2 */ /* 0x0004620008000100 */
[----:B------:R2:W1:Y:S01]  /*0a20*/  SYNCS.EXCH.64 URZ, [UR5+0x98], UR10 ;  /* 0x0000980a05ff75b2 */ /* 0x0004620008000100 */
[----:B------:R2:W1:Y:S02]  /*0a30*/  SYNCS.EXCH.64 URZ, [UR5+0xa8], UR12 ;  /* 0x0000a80c05ff75b2 */ /* 0x0004640008000100 */
[----:B--2---:R-:W-:Y:S01]  /*0a40*/  NOP ;  /* 0x0000000000007918 */ /* 0x004fe20000000000 */
.L_x_12:
        /* <DEDUP_REMOVED lines=26> */
.L_x_13:
        /* <DEDUP_REMOVED lines=18> */
.L_x_14:
[----:B-1----:R-:W1:Y:S01]  /*0d10*/  S2UR UR5, SR_CTAID.X ;  /* 0x00000000000579c3 */ /* 0x002e620000002500 */
[----:B------:R-:W-:-:S05]  /*0d20*/  CS2R.32 R65, SR_CgaSize ;  /* 0x0000000000417805 */ /* 0x000fca0000008a00 */
[----:B------:R-:W-:-:S05]  /*0d30*/  IMAD R65, R65, -0xa0, RZ ;  /* 0xffffff6041417824 */ /* 0x000fca00078e02ff */
[----:B------:R-:W-:-:S14]  /*0d40*/  R2UR UR9, R65 ;  /* 0x00000000410972ca */ /* 0x000fdc00000e0000 */
[----:B------:R-:W2:Y:S01]  /*0d50*/  LDCU UR9, c[0x0][UR9+0x2b0] ;  /* 0x00005600090977ac */ /* 0x000ea20008000800 */
[----:B------:R-:W-:Y:S01]  /*0d60*/  NOP ;  /* 0x0000000000007918 */ /* 0x000fe20000000000 */
[----:B------:R-:W-:-:S05]  /*0d70*/  CS2R.32 R65, SR_CgaSize ;  /* 0x0000000000417805 */ /* 0x000fca0000008a00 */
[----:B------:R-:W-:-:S05]  /*0d80*/  IMAD R65, R65, -0xa0, RZ ;  /* 0xffffff6041417824 */ /* 0x000fca00078e02ff */
[----:B------:R-:W-:-:S14]  /*0d90*/  R2UR UR7, R65 ;  /* 0x00000000410772ca */ /* 0x000fdc00000e0000 */
[----:B------:R-:W3:Y:S01]  /*0da0*/  LDCU UR7, c[0x0][UR7+0x2b4] ;  /* 0x00005680070777ac */ /* 0x000ee20008000800 */
[----:B------:R-:W4:Y:S08]  /*0db0*/  S2UR UR4, SR_CTAID.Y ;  /* 0x00000000000479c3 */ /* 0x000f300000002600 */
[----:B------:R-:W3:Y:S01]  /*0dc0*/  LDC R10, c[0x0][0xb24] ;  /* 0x0002c900ff0a7b82 */ /* 0x000ee20000000800 */
[----:B-1----:R-:W-:-:S02]  /*0dd0*/  I2FP.F32.U32 R63, UR5 ;  /* 0x00000005003f7c45 */ /* 0x002fc40008201000 */
[----:B------:R-:W-:-:S05]  /*0de0*/  CS2R.32 R3, SR_CgaSize ;  /* 0x0000000000037805 */ /* 0x000fca0000008a00 */
[----:B------:R-:W-:-:S06]  /*0df0*/  IMAD R3, R3, -0xa0, RZ ;  /* 0xffffff6003037824 */ /* 0x000fcc00078e02ff */
[----:B------:R-:W1:Y:S01]  /*0e00*/  LDC R3, c[0x0][R3+0x2a0] ;  /* 0x0000a80003037b82 */ /* 0x000e620000000800 */
[----:B------:R-:W-:Y:S01]  /*0e10*/  MOV R15, UR5 ;  /* 0x00000005000f7c02 */ /* 0x000fe20008000f00 */
[----:B--2---:R-:W-:Y:S01]  /*0e20*/  FMUL R63, R63, UR9 ;  /* 0x000000093f3f7c20 */ /* 0x004fe20008400000 */
[----:B----4-:R-:W-:Y:S02]  /*0e30*/  I2FP.F32.U32 R62, UR4 ;  /* 0x00000004003e7c45 */ /* 0x010fe40008201000 */
[----:B------:R-:W-:-:S05]  /*0e40*/  CS2R.32 R2, SR_CgaSize ;  /* 0x0000000000027805 */ /* 0x000fca0000008a00 */
[----:B------:R-:W-:-:S06]  /*0e50*/  IMAD R2, R2, -0xa0, RZ ;  /* 0xffffff6002027824 */ /* 0x000fcc00078e02ff */
[----:B------:R-:W2:Y:S01]  /*0e60*/  LDC R2, c[0x0][R2+0x2a4] ;  /* 0x0000a90002027b82 */ /* 0x000ea20000000800 */
[----:B------:R-:W-:Y:S01]  /*0e70*/  IMAD.U32 R14, RZ, RZ, UR4 ;  /* 0x00000004ff0e7e24 */ /* 0x000fe2000f8e00ff */
[----:B------:R-:W4:Y:S01]  /*0e80*/  F2I.U32.TRUNC.NTZ R63, R63 ;  /* 0x0000003f003f7305 */ /* 0x000f22000020f000 */
[----:B---3--:R-:W-:-:S05]  /*0e90*/  FMUL R62, R62, UR7 ;  /* 0x000000073e3e7c20 */ /* 0x008fca0008400000 */
[----:B------:R-:W-:Y:S01]  /*0ea0*/  BAR.SYNC.DEFER_BLOCKING 0x0 ;  /* 0x0000000000007b1d */ /* 0x000fe20000010000 */
[----:B------:R-:W-:-:S07]  /*0eb0*/  ISETP.GE.AND P0, PT, R10, 0x1, PT ;  /* 0x000000010a00780c */ /* 0x000fce0003f06270 */
[----:B------:R-:W3:Y:S01]  /*0ec0*/  S2UR UR7, SR_CTAID.Z ;  /* 0x00000000000779c3 */ /* 0x000ee20000002700 */
[----:B------:R-:W2:Y:S01]  /*0ed0*/  F2I.U32.TRUNC.NTZ R62, R62 ;  /* 0x0000003e003e7305 */ /* 0x000ea2000020f000 */
[----:B----4-:R-:W-:-:S05]  /*0ee0*/  IADD3 R63, PT, PT, -R63, RZ, RZ ;  /* 0x000000ff3f3f7210 */ /* 0x010fca0007ffe1ff */
[----:B-1----:R-:W-:Y:S01]  /*0ef0*/  IMAD R63, R3, R63, UR5 ;  /* 0x00000005033f7e24 */ /* 0x002fe2000f8e023f */
[----:B--2---:R-:W-:-:S05]  /*0f00*/  IADD3 R62, PT, PT, -R62, RZ, RZ ;  /* 0x000000ff3e3e7210 */ /* 0x004fca0007ffe1ff */
[----:B------:R-:W-:Y:S02]  /*0f10*/  IMAD R62, R2, R62, UR4 ;  /* 0x00000004023e7e24 */ /* 0x000fe4000f8e023e */
[----:B---3--:R-:W-:Y:S01]  /*0f20*/  IMAD.U32 R65, RZ, RZ, UR7 ;  /* 0x00000007ff417e24 */ /* 0x008fe2000f8e00ff */
[----:B------:R-:W-:Y:S06]  /*0f30*/  @!P0 BRA `(.L_x_15) ;  /* 0x0000000000b88947 */ /* 0x000fec0003800000 */
[----:B------:R-:W1:Y:S01]  /*0f40*/  LDC.64 R4, c[0x0][0xb18] ;  /* 0x0002c600ff047b82 */ /* 0x000e620000000a00 */
[----:B------:R-:W-:-:S07]  /*0f50*/  ISETP.NE.AND P0, PT, R10, 0x1, PT ;  /* 0x000000010a00780c */ /* 0x000fce0003f05270 */
[----:B------:R-:W2:Y:S08]  /*0f60*/  LDC R9, c[0x0][0xb0c] ;  /* 0x0002c300ff097b82 */ /* 0x000eb00000000800 */
[----:B------:R-:W3:Y:S08]  /*0f70*/  LDC R12, c[0x0][0x370] ;  /* 0x0000dc00ff0c7b82 */ /* 0x000ef00000000800 */
[----:B------:R-:W4:Y:S01]  /*0f80*/  LDC R11, c[0x0][0x374] ;  /* 0x0000dd00ff0b7b82 */ /* 0x000f220000000800 */
[----:B-1----:R-:W-:-:S07]  /*0f90*/  ISETP.NE.AND P1, PT, R4, 0x1, PT ;  /* 0x000000010400780c */ /* 0x002fce0003f25270 */
[----:B------:R-:W3:Y:S01]  /*0fa0*/  LDC.64 R6, c[0x0][0xb10] ;  /* 0x0002c400ff067b82 */ /* 0x000ee20000000a00 */
[----:B--2---:R-:W-:-:S07]  /*0fb0*/  ISETP.NE.AND P2, PT, R9, 0x1, PT ;  /* 0x000000010900780c */ /* 0x004fce0003f45270 */
[----:B------:R-:W1:Y:S08]  /*0fc0*/  LDC R8, c[0x0][0xb20] ;  /* 0x0002c800ff087b82 */ /* 0x000e700000000800 */
[----:B------:R-:W2:Y:S01]  /*0fd0*/  LDC.64 R2, c[0x0][0xb28] ;  /* 0x0002ca00ff027b82 */ /* 0x000ea20000000a00 */
[----:B----4-:R-:W-:-:S04]  /*0fe0*/  IMAD.HI.U32 R13, R11, R5, RZ ;  /* 0x000000050b0d7227 */ /* 0x010fc800078e00ff */
[----:B------:R-:W-:-:S04]  /*0ff0*/  IMAD.HI.U32 R5, R14, R5, RZ ;  /* 0x000000050e057227 */ /* 0x000fc800078e00ff */
[----:B---3--:R-:W-:-:S05]  /*1000*/  IMAD.HI.U32 R16, R12, R6, RZ ;  /* 0x000000060c107227 */ /* 0x008fca00078e00ff */
[-C--:B------:R-:W-:Y:S01]  /*1010*/  @P2 SHF.R.U32.HI R12, RZ, R7.reuse, R16 ;  /* 0x00000007ff0c2219 */ /* 0x080fe20000011610 */
[----:B------:R-:W-:Y:S01]  /*1020*/  IMAD.HI.U32 R16, R15, R6, RZ ;  /* 0x000000060f107227 */ /* 0x000fe200078e00ff */
[-C--:B-1----:R-:W-:Y:S02]  /*1030*/  @P1 SHF.R.U32.HI R11, RZ, R8.reuse, R13 ;  /* 0x00000008ff0b1219 */ /* 0x082fe4000001160d */
[----:B------:R-:W-:Y:S02]  /*1040*/  SHF.R.U32.HI R5, RZ, R8, R5 ;  /* 0x00000008ff057219 */ /* 0x000fe40000011605 */
[----:B------:R-:W-:Y:S02]  /*1050*/  SHF.R.U32.HI R16, RZ, R7, R16 ;  /* 0x00000007ff107219 */ /* 0x000fe40000011610 */
[----:B------:R-:W-:Y:S01]  /*1060*/  SEL R5, R14, R5, !P1 ;  /* 0x000000050e057207 */ /* 0x000fe20004800000 */
[----:B--2---:R-:W-:Y:S01]  /*1070*/  IMAD.HI.U32 R13, R11, R2, RZ ;  /* 0x000000020b0d7227 */ /* 0x004fe200078e00ff */
[----:B------:R-:W-:-:S03]  /*1080*/  SEL R16, R15, R16, !P2 ;  /* 0x000000100f107207 */ /* 0x000fc60005000000 */
[----:B------:R-:W-:Y:S01]  /*1090*/  IMAD.HI.U32 R6, R12, R2, RZ ;  /* 0x000000020c067227 */ /* 0x000fe200078e00ff */
[----:B------:R-:W-:-:S04]  /*10a0*/  @P0 SHF.R.U32.HI R11, RZ, R3, R13 ;  /* 0x00000003ff0b0219 */ /* 0x000fc8000001160d */
[----:B------:R-:W-:Y:S01]  /*10b0*/  @P0 SHF.R.U32.HI R12, RZ, R3, R6 ;  /* 0x00000003ff0c0219 */ /* 0x000fe20000011606 */
[----:B------:R-:W-:-:S04]  /*10c0*/  IMAD R11, R11, R10, RZ ;  /* 0x0000000a0b0b7224 */ /* 0x000fc800078e02ff */
[----:B------:R-:W-:Y:S01]  /*10d0*/  IMAD R6, R12, R10, RZ ;  /* 0x0000000a0c067224 */ /* 0x000fe200078e02ff */
[----:B------:R-:W-:-:S04]  /*10e0*/  ISETP.GE.AND P1, PT, R5, R11, PT ;  /* 0x0000000b0500720c */ /* 0x000fc80003f26270 */
[----:B------:R-:W-:Y:S01]  /*10f0*/  ISETP.GE.OR P1, PT, R16, R6, P1 ;  /* 0x000000061000720c */ /* 0x000fe20000f26670 */
[----:B------:R-:W-:-:S05]  /*1100*/  IMAD.HI.U32 R6, R5, R2, RZ ;  /* 0x0000000205067227 */ /* 0x000fca00078e00ff */
[----:B------:R-:W-:-:S04]  /*1110*/  SHF.R.U32.HI R6, RZ, R3, R6 ;  /* 0x00000003ff067219 */ /* 0x000fc80000011606 */
[----:B------:R-:W-:-:S03]  /*1120*/  SEL R6, R5, R6, !P0 ;  /* 0x0000000605067207 */ /* 0x000fc60004000000 */
[----:B------:R-:W-:Y:S01]  /*1130*/  @!P1 IMAD.HI.U32 R7, R16, R2, RZ ;  /* 0x0000000210079227 */ /* 0x000fe200078e00ff */
[----:B------:R-:W-:-:S04]  /*1140*/  IADD3 R2, PT, PT, -R6, RZ, RZ ;  /* 0x000000ff06027210 */ /* 0x000fc80007ffe1ff */
[----:B------:R-:W-:Y:S01]  /*1150*/  @!P1 SHF.R.U32.HI R3, RZ, R3, R7 ;  /* 0x00000003ff039219 */ /* 0x000fe20000011607 */
[----:B------:R-:W-:Y:S01]  /*1160*/  IMAD R2, R10, R2, R5 ;  /* 0x000000020a027224 */ /* 0x000fe200078e0205 */
[----:B------:R-:W-:Y:S02]  /*1170*/  IADD3 R7, PT, PT, -R5, RZ, RZ ;  /* 0x000000ff05077210 */ /* 0x000fe40007ffe1ff */
[----:B------:R-:W-:-:S03]  /*1180*/  @!P1 SEL R3, R16, R3, !P0 ;  /* 0x0000000310039207 */ /* 0x000fc60004000000 */
[----:B------:R-:W-:Y:S02]  /*1190*/  IMAD R7, R4, R7, R14 ;  /* 0x0000000704077224 */ /* 0x000fe400078e020e */
[--C-:B------:R-:W-:Y:S02]  /*11a0*/  @!P1 IMAD.IADD R6, R6, 0x1, -R3.reuse ;  /* 0x0000000106069824 */ /* 0x100fe400078e0a03 */
[----:B------:R-:W-:Y:S01]  /*11b0*/  @!P1 IMAD R3, R2, R12, R3 ;  /* 0x0000000c02039224 */ /* 0x000fe200078e0203 */
[----:B------:R-:W-:Y:S01]  /*11c0*/  IADD3 R2, PT, PT, -R16, RZ, RZ ;  /* 0x000000ff10027210 */ /* 0x000fe20007ffe1ff */
[----:B------:R-:W-:Y:S02]  /*11d0*/  @!P1 IMAD R5, R6, R10, R16 ;  /* 0x0000000a06059224 */ /* 0x000fe400078e0210 */
[----:B------:R-:W-:Y:S02]  /*11e0*/  @!P1 IMAD.MOV.U32 R16, RZ, RZ, R3 ;  /* 0x000000ffff109224 */ /* 0x000fe400078e0003 */
[----:B------:R-:W-:-:S02]  /*11f0*/  IMAD R2, R9, R2, R15 ;  /* 0x0000000209027224 */ /* 0x000fc400078e020f */
[----:B------:R-:W-:Y:S02]  /*1200*/  IMAD R14, R5, R4, R7 ;  /* 0x00000004050e7224 */ /* 0x000fe400078e0207 */
[----:B------:R-:W-:Y:S02]  /*1210*/  IMAD R15, R16, R9, R2 ;  /* 0x00000009100f7224 */ /* 0x000fe400078e0202 */
.L_x_15:
[----:B------:R-:W1:Y:S01]  /*1220*/  LDCU UR4, c[0x0][0xb30] ;  /* 0x00016600ff0477ac */ /* 0x000e620008000800 */
[----:B------:R-:W2:Y:S08]  /*1230*/  S2UR UR37, SR_CgaCtaId ;  /* 0x00000000002579c3 */ /* 0x000eb00000008800 */
[----:B------:R-:W3:Y:S01]  /*1240*/  LDC R26, c[0x0][0xb24] ;  /* 0x0002c900ff1a7b82 */ /* 0x000ee20000000800 */
[----:B-1----:R-:W-:-:S09]  /*1250*/  UISETP.NE.AND UP1, UPT, UR4, 0x1, UPT ;  /* 0x000000010400788c */ /* 0x002fd2000bf25270 */
[----:B--2---:R-:W-:Y:S05]  /*1260*/  BRA.U UP1, `(.L_x_16) ;  /* 0x0000000101407547 */ /* 0x004fea000b800000 */
[----:B------:R-:W1:Y:S08]  /*1270*/  LDC.64 R4, c[0x0][0xb10] ;  /* 0x0002c400ff047b82 */ /* 0x000e700000000a00 */
[----:B------:R-:W2:Y:S08]  /*1280*/  LDC.64 R2, c[0x0][0xb18] ;  /* 0x0002c600ff027b82 */ /* 0x000eb00000000a00 */
[----:B------:R-:W4:Y:S08]  /*1290*/  LDC R6, c[0x0][0xb20] ;  /* 0x0002c800ff067b82 */ /* 0x000f300000000800 */
[----:B------:R-:W3:Y:S01]  /*12a0*/  LDC R7, c[0x0][0xb0c] ;  /* 0x0002c300ff077b82 */ /* 0x000ee20000000800 */
[----:B-1----:R-:W-:-:S05]  /*12b0*/  IMAD.HI.U32 R4, R15, R4, RZ ;  /* 0x000000040f047227 */ /* 0x002fca00078e00ff */
[----:B------:R-:W-:Y:S01]  /*12c0*/  SHF.R.U32.HI R4, RZ, R5, R4 ;  /* 0x00000005ff047219 */ /* 0x000fe20000011604 */
[----:B--2---:R-:W-:Y:S01]  /*12d0*/  IMAD.HI.U32 R3, R14, R3, RZ ;  /* 0x000000030e037227 */ /* 0x004fe200078e00ff */
[----:B------:R-:W-:-:S04]  /*12e0*/  ISETP.NE.AND P0, PT, R2, 0x1, PT ;  /* 0x000000010200780c */ /* 0x000fc80003f05270 */
[----:B----4-:R-:W-:-:S04]  /*12f0*/  SHF.R.U32.HI R3, RZ, R6, R3 ;  /* 0x00000006ff037219 */ /* 0x010fc80000011603 */
[----:B------:R-:W-:Y:S02]  /*1300*/  SEL R3, R14, R3, !P0 ;  /* 0x000000030e037207 */ /* 0x000fe40004000000 */
[----:B---3--:R-:W-:-:S04]  /*1310*/  ISETP.NE.AND P1, PT, R7, 0x1, PT ;  /* 0x000000010700780c */ /* 0x008fc80003f25270 */
[----:B------:R-:W-:-:S05]  /*1320*/  SEL R4, R15, R4, !P1 ;  /* 0x000000040f047207 */ /* 0x000fca0004800000 */
[----:B------:R-:W-:Y:S02]  /*1330*/  IMAD.IADD R5, R3, 0x1, -R4 ;  /* 0x0000000103057824 */ /* 0x000fe400078e0a04 */
[----:B------:R-:W-:Y:S02]  /*1340*/  IMAD.IADD R3, R4, 0x1, -R3 ;  /* 0x0000000104037824 */ /* 0x000fe400078e0a03 */
[----:B------:R-:W-:Y:S02]  /*1350*/  IMAD R15, R5, R7, R15 ;  /* 0x00000007050f7224 */ /* 0x000fe400078e020f */
[----:B------:R-:W-:-:S07]  /*1360*/  IMAD R14, R3, R2, R14 ;  /* 0x00000002030e7224 */ /* 0x000fce00078e020e */
.L_x_16:
[----:B------:R-:W-:Y:S01]  /*1370*/  BAR.SYNC.DEFER_BLOCKING 0x0 ;  /* 0x0000000000007b1d */ /* 0x000fe20000010000 */
[----:B------:R-:W-:Y:S01]  /*1380*/  UISETP.NE.AND UP1, UPT, UR8, 0x2, UPT ;  /* 0x000000020800788c */ /* 0x000fe2000bf25270 */
[----:B------:R-:W-:Y:S02]  /*1390*/  ISETP.NE.OR P5, PT, R0, 0x2, !P5 ;  /* 0x000000020000780c */ /* 0x000fe40006fa5670 */
[----:B------:R-:W-:-:S06]  /*13a0*/  LOP3.LUT R2, R77, 0x1f, RZ, 0xc0, !PT ;  /* 0x0000001f4d027812 */ /* 0x000fcc00078ec0ff */
[----:B------:R-:W-:Y:S05]  /*13b0*/  BRA.U UP1, `(.L_x_17) ;  /* 0x0000001901b87547 */ /* 0x000fea000b800000 */
[----:B------:R-:W1:Y:S01]  /*13c0*/  LDCU UR13, c[0x0][0x38c] ;  /* 0x00007180ff0d77ac */ /* 0x000e620008000800 */
[----:B------:R-:W2:Y:S01]  /*13d0*/  LDC R8, c[0x0][0x370] ;  /* 0x0000dc00ff087b82 */ /* 0x000ea20000000800 */
[----:B------:R-:W-:Y:S01]  /*13e0*/  PLOP3.LUT P1, PT, PT, PT, UP2, 0x80, 0x8 ;  /* 0x000000000008781c */ /* 0x000fe20003f2f028 */
[----:B------:R-:W-:Y:S01]  /*13f0*/  IMAD.MOV.U32 R17, RZ, RZ, 0x1 ;  /* 0x00000001ff117424 */ /* 0x000fe200078e00ff */
[----:B------:R-:W-:Y:S01]  /*1400*/  ISETP.EQ.OR P4, PT, R2, RZ, P5 ;  /* 0x000000ff0200720c */ /* 0x000fe20002f82670 */
[----:B------:R-:W-:Y:S01]  /*1410*/  IMAD.MOV.U32 R16, RZ, RZ, RZ ;  /* 0x000000ffff107224 */ /* 0x000fe200078e00ff */
[----:B------:R-:W-:Y:S02]  /*1420*/  PLOP3.LUT P1, PT, P1, PT, PT, 0x8, 0x80 ;  /* 0x000000000080781c */ /* 0x000fe40000f2e170 */
[----:B------:R-:W-:Y:S01]  /*1430*/  CS2R R12, SRZ ;  /* 0x00000000000c7805 */ /* 0x000fe2000001ff00 */
[----:B------:R-:W-:Y:S01]  /*1440*/  IMAD.MOV.U32 R11, RZ, RZ, 0x1 ;  /* 0x00000001ff0b7424 */ /* 0x000fe200078e00ff */
[----:B------:R-:W4:Y:S01]  /*1450*/  LDC R0, c[0x0][0x374] ;  /* 0x0000dd00ff007b82 */ /* 0x000f220000000800 */
[----:B------:R-:W2:Y:S01]  /*1460*/  LDCU.64 UR22, c[0x0][0x348] ;  /* 0x00006900ff1677ac */ /* 0x000ea20008000a00 */
[----:B------:R-:W-:Y:S01]  /*1470*/  UMOV UR6, URZ ;  /* 0x000000ff00067c82 */ /* 0x000fe20008000000 */
[----:B-1----:R-:W-:-:S04]  /*1480*/  UIADD3 UR5, UPT, UPT, UR13, 0x1f, URZ ;  /* 0x0000001f0d057890 */ /* 0x002fc8000fffe0ff */
[----:B------:R-:W-:-:S04]  /*1490*/  USHF.R.S32.HI UR4, URZ, 0x1f, UR5 ;  /* 0x0000001fff047899 */ /* 0x000fc80008011405 */
[----:B------:R-:W-:-:S04]  /*14a0*/  ULEA.HI UR4, UR4, UR5, URZ, 0x5 ;  /* 0x0000000504047291 */ /* 0x000fc8000f8f28ff */
[----:B------:R-:W-:Y:S02]  /*14b0*/  USHF.R.S32.HI UR15, URZ, 0x5, UR4 ;  /* 0x00000005ff0f7899 */ /* 0x000fe40008011404 */
[----:B------:R-:W-:Y:S02]  /*14c0*/  UIADD3 UR4, UPT, UPT, UR13, -0x1, URZ ;  /* 0xffffffff0d047890 */ /* 0x000fe4000fffe0ff */
[----:B------:R-:W-:Y:S02]  /*14d0*/  UISETP.LT.U32.AND UP0, UPT, UR15, 0x4, UPT ;  /* 0x000000040f00788c */ /* 0x000fe4000bf01070 */
[----:B------:R-:W-:Y:S02]  /*14e0*/  UISETP.GE.U32.AND UP1, UPT, UR4, -0x3f, UPT ;  /* 0xffffffc10400788c */ /* 0x000fe4000bf26070 */
[----:B------:R-:W-:Y:S02]  /*14f0*/  USEL UR14, UR15, 0x4, UP0 ;  /* 0x000000040f0e7887 */ /* 0x000fe40008000000 */
[----:B------:R-:W-:-:S02]  /*1500*/  UIADD3 UR13, UPT, UPT, UR13, 0x3e, URZ ;  /* 0x0000003e0d0d7890 */ /* 0x000fc4000fffe0ff */
[----:B------:R-:W-:Y:S02]  /*1510*/  UIADD3 UR5, UPT, UPT, UR14, -0x1, URZ ;  /* 0xffffffff0e057890 */ /* 0x000fe4000fffe0ff */
[----:B------:R-:W-:-:S03]  /*1520*/  UIADD3 UR7, UPT, UPT, UR15, -UR14, URZ ;  /* 0x8000000e0f077290 */ /* 0x000fc6000fffe0ff */
[----:B------:R-:W-:-:S04]  /*1530*/  @UP1 UIADD3 UR5, UPT, UPT, UR14, URZ, URZ ;  /* 0x000000ff0e051290 */ /* 0x000fc8000fffe0ff */
[----:B--2---:R-:W-:-:S12]  /*1540*/  UIADD3 UR5, UPT, UPT, UR5, 0x1, URZ ;  /* 0x0000000105057890 */ /* 0x004fd8000fffe0ff */
.L_x_39:
[----:B------:R-:W-:Y:S01]  /*1550*/  UISETP.NE.AND UP0, UPT, UR37, URZ, UPT ;  /* 0x000000ff2500728c */ /* 0x000fe2000bf05270 */
[----:B------:R-:W1:Y:S08]  /*1560*/  S2UR UR37, SR_CgaCtaId ;  /* 0x00000000002579c3 */ /* 0x000e700000008800 */
[----:B------:R-:W-:Y:S05]  /*1570*/  BRA.U UP0, `(.L_x_18) ;  /* 0x0000000100347547 */ /* 0x000fea000b800000 */
[----:B------:R-:W2:Y:S01]  /*1580*/  S2R R2, SR_CgaCtaId ;  /* 0x0000000000027919 */ /* 0x000ea20000008800 */
[----:B------:R-:W-:-:S04]  /*1590*/  MOV R3, 0x400 ;  /* 0x0000040000037802 */ /* 0x000fc80000000f00 */
[----:B--2---:R-:W-:Y:S02]  /*15a0*/  LEA R2, R2, R3, 0x18 ;  /* 0x0000000302027211 */ /* 0x004fe400078ec0ff */
[----:B------:R-:W-:-:S03]  /*15b0*/  SHF.L.U32 R3, R11, 0x1f, RZ ;  /* 0x0000001f0b037819 */ /* 0x000fc600000006ff */
[----:B------:R-:W-:-:S04]  /*15c0*/  IMAD R2, R12, 0x8, R2 ;  /* 0x000000080c027824 */ /* 0x000fc800078e0202 */
[----:B------:R-:W2:Y:S02]  /*15d0*/  SYNCS.PHASECHK.TRANS64.TRYWAIT P0, [R2+URZ+0x100], R3 ;  /* 0x00010003020075a7 */ /* 0x000ea400080011ff */
[----:B--2---:R-:W-:Y:S05]  /*15e0*/  @!P0 BRA `(.L_x_19) ;  /* 0x000000a000bc8947 */ /* 0x004fea0003800000 */
.L_x_171:
[----:B------:R-:W-:Y:S01]  /*15f0*/  VIADD R12, R12, 0x1 ;  /* 0x000000010c0c7836 */ /* 0x000fe20000000000 */
[----:B------:R2:W-:Y:S04]  /*1600*/  SYNCS.ARRIVE.TRANS64.A1T0 RZ, [R2+URZ+0xf0], RZ ;  /* 0x0000f0ff02ff79a7 */ /* 0x0005e800081000ff */
[----:B------:R-:W-:-:S04]  /*1610*/  ISETP.NE.AND P0, PT, R12, 0x2, PT ;  /* 0x000000020c00780c */ /* 0x000fc80003f05270 */
[----:B------:R-:W-:Y:S02]  /*1620*/  SEL R12, R12, RZ, P0 ;  /* 0x000000ff0c0c7207 */ /* 0x000fe40000000000 */
[----:B--2---:R-:W-:-:S04]  /*1630*/  SEL R2, RZ, 0x1, P0 ;  /* 0x00000001ff027807 */ /* 0x004fc80000000000 */
[----:B------:R-:W-:-:S07]  /*1640*/  LOP3.LUT R11, R11, R2, RZ, 0x3c, !PT ;  /* 0x000000020b0b7212 */ /* 0x000fce00078e3cff */
.L_x_18:
[----:B------:R-:W-:Y:S01]  /*1650*/  UMOV UR4, 0x400 ;  /* 0x0000040000047882 */ /* 0x000fe20000000000 */
[----:B------:R-:W-:Y:S01]  /*1660*/  SHF.L.U32 R2, R17, 0x1f, RZ ;  /* 0x0000001f11027819 */ /* 0x000fe200000006ff */
[----:B-1----:R-:W-:Y:S01]  /*1670*/  ULEA UR4, UR37, UR4, 0x18 ;  /* 0x0000000425047291 */ /* 0x002fe2000f8ec0ff */
[----:B------:R-:W-:Y:S01]  /*1680*/  R2UR UR66, R14 ;  /* 0x000000000e4272ca */ /* 0x000fe200000e0000 */
[----:B------:R-:W-:Y:S02]  /*1690*/  UISETP.GE.U32.AND UP0, UPT, UR13, 0x3f, UPT ;  /* 0x0000003f0d00788c */ /* 0x000fe4000bf06070 */
[----:B------:R-:W-:Y:S01]  /*16a0*/  ULEA UR8, UR6, UR4, 0x3 ;  /* 0x0000000406087291 */ /* 0x000fe2000f8e18ff */
[----:B------:R-:W-:-:S08]  /*16b0*/  UMOV UR21, URZ ;  /* 0x000000ff00157c82 */ /* 0x000fd00008000000 */
[----:B------:R1:W2:Y:S01]  /*16c0*/  SYNCS.PHASECHK.TRANS64.TRYWAIT P2, [UR8+0x20], R2 ;  /* 0x00002002ff0075a7 */ /* 0x0002a20008041108 */
[----:B------:R-:W-:Y:S01]  /*16d0*/  R2UR UR8, R15 ;  /* 0x000000000f0872ca */ /* 0x000fe200000e0000 */
[----:B------:R-:W-:-:S12]  /*16e0*/  USHF.L.U32 UR66, UR66, 0x8, URZ ;  /* 0x0000000842427899 */ /* 0x000fd800080006ff */
[----:B------:R-:W-:-:S06]  /*16f0*/  USHF.L.U32 UR8, UR8, 0x6, URZ ;  /* 0x0000000608087899 */ /* 0x000fcc00080006ff */
[----:B------:R-:W-:Y:S01]  /*1700*/  IMAD.U32 R5, RZ, RZ, UR8 ;  /* 0x00000008ff057e24 */ /* 0x000fe2000f8e00ff */
[----:B------:R-:W-:Y:S06]  /*1710*/  BRA.U !UP0, `(.L_x_20) ;  /* 0x0000000508d07547 */ /* 0x000fec000b800000 */
[----:B------:R-:W-:Y:S01]  /*1720*/  R2UR UR8, R5 ;  /* 0x00000000050872ca */ /* 0x000fe200000e0000 */
[----:B------:R-:W-:Y:S02]  /*1730*/  UIADD3 UR58, UPT, UPT, UR66, 0x20, URZ ;  /* 0x00000020423a7890 */ /* 0x000fe4000fffe0ff */
[----:B------:R-:W-:Y:S02]  /*1740*/  UIADD3 UR50, UPT, UPT, UR66, 0x40, URZ ;  /* 0x0000004042327890 */ /* 0x000fe4000fffe0ff */
[----:B------:R-:W-:Y:S02]  /*1750*/  UIADD3 UR42, UPT, UPT, UR66, 0x60, URZ ;  /* 0x00000060422a7890 */ /* 0x000fe4000fffe0ff */
[----:B------:R-:W-:Y:S02]  /*1760*/  UIADD3 UR34, UPT, UPT, UR66, 0x80, URZ ;  /* 0x0000008042227890 */ /* 0x000fe4000fffe0ff */
[----:B------:R-:W-:Y:S02]  /*1770*/  UIADD3 UR26, UPT, UPT, UR66, 0xa0, URZ ;  /* 0x000000a0421a7890 */ /* 0x000fe4000fffe0ff */
[----:B------:R-:W-:-:S02]  /*1780*/  UIADD3 UR18, UPT, UPT, UR66, 0xc0, URZ ;  /* 0x000000c042127890 */ /* 0x000fc4000fffe0ff */
[----:B------:R-:W-:Y:S02]  /*1790*/  UIADD3 UR74, UPT, UPT, UR8, 0x20, URZ ;  /* 0x00000020084a7890 */ /* 0x000fe4000fffe0ff */
[----:B------:R-:W-:Y:S01]  /*17a0*/  UIADD3 UR10, UPT, UPT, UR66, 0xe0, URZ ;  /* 0x000000e0420a7890 */ /* 0x000fe2000fffe0ff */
[----:B------:R-:W-:Y:S01]  /*17b0*/  UMOV UR30, URZ ;  /* 0x000000ff001e7c82 */ /* 0x000fe20008000000 */
[----:B------:R-:W-:-:S10]  /*17c0*/  UMOV UR29, UR6 ;  /* 0x00000006001d7c82 */ /* 0x000fd40008000000 */
.L_x_27:
[----:B------:R-:W-:Y:S01]  /*17d0*/  ULEA UR6, UR29, UR4, 0x3 ;  /* 0x000000041d067291 */ /* 0x000fe2000f8e18ff */
[----:B--2---:R-:W-:-:S05]  /*17e0*/  @!P5 MOV R4, 0xa000 ;  /* 0x0000a0000004d802 */ /* 0x004fca0000000f00 */
[----:B-1----:R-:W-:Y:S01]  /*17f0*/  MOV R2, UR6 ;  /* 0x0000000600027c02 */ /* 0x002fe20008000f00 */
[----:B--2---:R-:W-:Y:S06]  /*1800*/  @P2 BRA `(.L_x_21) ;  /* 0x0000000000102947 */ /* 0x004fec0003800000 */
[----:B------:R-:W-:Y:S02]  /*1810*/  R2UR UR6, R2 ;  /* 0x00000000020672ca */ /* 0x000fe400000e0000 */
[----:B------:R-:W-:-:S11]  /*1820*/  SHF.L.U32 R6, R17, 0x1f, RZ ;  /* 0x0000001f11067819 */ /* 0x000fd600000006ff */
[----:B------:R-:W1:Y:S02]  /*1830*/  SYNCS.PHASECHK.TRANS64.TRYWAIT P0, [UR6+0x20], R6 ;  /* 0x00002006ff0075a7 */ /* 0x000e640008001106 */
[----:B-1----:R-:W-:Y:S05]  /*1840*/  @!P0 BRA `(.L_x_22) ;  /* 0x000000a000388947 */ /* 0x002fea0003800000 */
.L_x_21:
[----:B------:R-:W-:Y:S01]  /*1850*/  R2UR UR6, R2 ;  /* 0x00000000020672ca */ /* 0x000fe200000e0000 */
[----:B------:R-:W-:-:S12]  /*1860*/  BSSY.RECONVERGENT B0, `(.L_x_23) ;  /* 0x0000004000007945 */ /* 0x000fd80003800200 */
[----:B------:R2:W-:Y:S01]  /*1870*/  @!P5 SYNCS.ARRIVE.TRANS64 RZ, [UR6], R4 ;  /* 0x00000004ffffd9a7 */ /* 0x0005e20008000006 */
[----:B------:R-:W-:Y:S05]  /*1880*/  @P4 BRA `(.L_x_24) ;  /* 0x0000000000044947 */ /* 0x000fea0003800000 */
[----:B------:R-:W-:Y:S05]  /*1890*/  BPT.TRAP 0x1 ;  /* 0x000000040000795c */ /* 0x000fea0000300000 */
.L_x_24:
[----:B------:R-:W-:Y:S05]  /*18a0*/  BSYNC.RECONVERGENT B0 ;  /* 0x0000000000007941 */ /* 0x000fea0003800200 */
.L_x_23:
[----:B------:R-:W-:Y:S01]  /*18b0*/  UIADD3 UR6, UPT, UPT, UR29, 0x1, URZ ;  /* 0x000000011d067890 */ /* 0x000fe2000fffe0ff */
[----:B------:R-:W-:Y:S01]  /*18c0*/  BSSY.RECONVERGENT B0, `(.L_x_25) ;  /* 0x0000054000007945 */ /* 0x000fe20003800200 */
[----:B------:R-:W-:Y:S02]  /*18d0*/  ELECT P0, URZ, PT ;  /* 0x0000000000ff782f */ /* 0x000fe40003800000 */
[----:B------:R-:W-:-:S04]  /*18e0*/  UISETP.NE.AND UP0, UPT, UR6, 0x4, UPT ;  /* 0x000000040600788c */ /* 0x000fc8000bf05270 */
[----:B------:R-:W-:Y:S02]  /*18f0*/  USEL UR9, URZ, 0x1, UP0 ;  /* 0x00000001ff097887 */ /* 0x000fe40008000000 */
[----:B------:R-:W-:-:S04]  /*1900*/  USEL UR6, UR6, URZ, UP0 ;  /* 0x000000ff06067287 */ /* 0x000fc80008000000 */
[----:B------:R-:W-:Y:S01]  /*1910*/  ULEA UR8, UR6, UR4, 0x3 ;  /* 0x0000000406087291 */ /* 0x000fe2000f8e18ff */
[----:B------:R-:W-:-:S04]  /*1920*/  LOP3.LUT R17, R17, UR9, RZ, 0x3c, !PT ;  /* 0x0000000911117c12 */ /* 0x000fc8000f8e3cff */
[----:B-1----:R-:W-:-:S04]  /*1930*/  SHF.L.U32 R3, R17, 0x1f, RZ ;  /* 0x0000001f11037819 */ /* 0x002fc800000006ff */
[----:B------:R1:W1:Y:S01]  /*1940*/  SYNCS.PHASECHK.TRANS64.TRYWAIT P2, [UR8+0x20], R3 ;  /* 0x00002003ff0075a7 */ /* 0x0002620008041108 */
[----:B------:R-:W-:Y:S05]  /*1950*/  @!P0 BRA `(.L_x_26) ;  /* 0x0000000400288947 */ /* 0x000fea0003800000 */
[----:B------:R-:W-:Y:S01]  /*1960*/  USHF.L.U32 UR21, UR30, 0x5, URZ ;  /* 0x000000051e157899 */ /* 0x000fe200080006ff */
[----:B------:R-:W-:Y:S01]  /*1970*/  R2UR UR16, R2 ;  /* 0x00000000021072ca */ /* 0x000fe200000e0000 */
[----:B------:R-:W-:Y:S01]  /*1980*/  ULEA UR72, UR29, UR4, 0xd ;  /* 0x000000041d487291 */ /* 0x000fe2000f8e68ff */
[----:B------:R-:W-:Y:S01]  /*1990*/  R2UR UR11, R65 ;  /* 0x00000000410b72ca */ /* 0x000fe200000e0000 */
[----:B------:R-:W-:Y:S01]  /*19a0*/  UIADD3 UR54, UP1, UPT, UR22, 0x80, URZ ;  /* 0x0000008016367890 */ /* 0x000fe2000ff3e0ff */
[----:B------:R-:W-:Y:S01]  /*19b0*/  MOV.SPILL R6, UR66 ;  /* 0x0000004200067c02 */ /* 0x000fe20009000f00 */
[----:B------:R-:W-:Y:S01]  /*19c0*/  ULEA UR8, UR29, UR4, 0xf ;  /* 0x000000041d087291 */ /* 0x000fe2000f8e78ff */
[----:B------:R-:W-:Y:S01]  /*19d0*/  R2UR UR66, R5 ;  /* 0x00000000054272ca */ /* 0x000fe200000e0000 */
[----:B------:R-:W-:Y:S01]  /*19e0*/  UMOV UR67, UR21 ;  /* 0x0000001500437c82 */ /* 0x000fe20008000000 */
[----:B------:R-:W-:Y:S01]  /*19f0*/  UIADD3.X UR55, UPT, UPT, URZ, UR23, URZ, UP1, !UPT ;  /* 0x00000017ff377290 */ /* 0x000fe20008ffe4ff */
[----:B------:R-:W-:Y:S01]  /*1a00*/  MOV.SPILL R7, UR67 ;  /* 0x0000004300077c02 */ /* 0x000fe20009000f00 */
[----:B------:R-:W-:-:S02]  /*1a10*/  UIADD3 UR19, UPT, UPT, UR72, 0x8800, URZ ;  /* 0x0000880048137890 */ /* 0x000fc4000fffe0ff */
[----:B------:R-:W-:Y:S02]  /*1a20*/  UIADD3 UR64, UPT, UPT, UR8, 0x10800, URZ ;  /* 0x0001080008407890 */ /* 0x000fe4000fffe0ff */
[----:B------:R-:W-:Y:S01]  /*1a30*/  USHF.L.U32 UR67, UR30, 0x5, URZ ;  /* 0x000000051e437899 */ /* 0x000fe200080006ff */
[----:B------:R-:W-:Y:S01]  /*1a40*/  UMOV UR65, UR16 ;  /* 0x0000001000417c82 */ /* 0x000fe20008000000 */
[----:B------:R-:W-:Y:S01]  /*1a50*/  UMOV UR68, UR11 ;  /* 0x0000000b00447c82 */ /* 0x000fe20008000000 */
[----:B--2---:R-:W-:Y:S01]  /*1a60*/  MOV.SPILL R4, UR65 ;  /* 0x0000004100047c02 */ /* 0x004fe20009000f00 */
[----:B------:R-:W-:Y:S01]  /*1a70*/  UMOV UR38, 0x0 ;  /* 0x0000000000267882 */ /* 0x000fe20000000000 */
[----:B------:R-:W-:Y:S01]  /*1a80*/  MOV.SPILL R14, UR68 ;  /* 0x00000044000e7c02 */ /* 0x000fe20009000f00 */
[----:B------:R-:W-:Y:S01]  /*1a90*/  UMOV UR39, 0x10000000 ;  /* 0x1000000000277882 */ /* 0x000fe20000000000 */
[----:B-1----:R-:W-:Y:S01]  /*1aa0*/  MOV.SPILL R3, UR64 ;  /* 0x0000004000037c02 */ /* 0x002fe20009000f00 */
[----:B------:R-:W-:Y:S01]  /*1ab0*/  UMOV UR64, UR19 ;  /* 0x0000001300407c82 */ /* 0x000fe20008000000 */
        /* <DEDUP_REMOVED lines=17> */
[----:B------:R1:W-:Y:S01]  /*1bd0*/  UTMALDG.3D [UR64], [UR54], desc[UR38] ;  /* 0x00002640360075b4 */ /* 0x0003e20008011000 */
[----:B------:R-:W-:-:S02]  /*1be0*/  UIADD3 UR46, UP0, UPT, UR22, 0x180, URZ ;  /* 0x00000180162e7890 */ /* 0x000fc4000ff1e0ff */
[----:B------:R-:W-:Y:S02]  /*1bf0*/  UIADD3 UR72, UPT, UPT, UR72, 0x9800, URZ ;  /* 0x0000980048487890 */ /* 0x000fe4000fffe0ff */
[----:B------:R-:W-:Y:S02]  /*1c00*/  UIADD3.X UR47, UPT, UPT, URZ, UR23, URZ, UP0, !UPT ;  /* 0x00000017ff2f7290 */ /* 0x000fe400087fe4ff */
[----:B------:R-:W-:Y:S02]  /*1c10*/  UIADD3 UR56, UPT, UPT, UR8, 0x11800, URZ ;  /* 0x0001180008387890 */ /* 0x000fe4000fffe0ff */
[----:B------:R-:W-:Y:S02]  /*1c20*/  UIADD3 UR48, UPT, UPT, UR8, 0x12800, URZ ;  /* 0x0001280008307890 */ /* 0x000fe4000fffe0ff */
[----:B------:R-:W-:Y:S02]  /*1c30*/  UIADD3 UR40, UPT, UPT, UR8, 0x13800, URZ ;  /* 0x0001380008287890 */ /* 0x000fe4000fffe0ff */
[----:B------:R-:W-:Y:S01]  /*1c40*/  UIADD3 UR32, UPT, UPT, UR8, 0x14800, URZ ;  /* 0x0001480008207890 */ /* 0x000fe2000fffe0ff */
        /* <DEDUP_REMOVED lines=8> */
[----:B------:R-:W-:Y:S01]  /*1cd0*/  UIADD3 UR24, UPT, UPT, UR8, 0x15800, URZ ;  /* 0x0001580008187890 */ /* 0x000fe2000fffe0ff */
[----:B------:R-:W-:Y:S01]  /*1ce0*/  UMOV UR75, UR21 ;  /* 0x00000015004b7c82 */ /* 0x000fe20008000000 */
[----:B------:R-:W-:Y:S01]  /*1cf0*/  UIADD3 UR16, UPT, UPT, UR8, 0x16800, URZ ;  /* 0x0001680008107890 */ /* 0x000fe2000fffe0ff */
[----:B------:R2:W-:Y:S01]  /*1d00*/  UTMALDG.3D [UR72], [UR54], desc[UR38] ;  /* 0x00002648360075b4 */ /* 0x0005e20008011000 */
[----:B------:R-:W-:Y:S01]  /*1d10*/  UIADD3 UR8, UPT, UPT, UR8, 0x17800, URZ ;  /* 0x0001780008087890 */ /* 0x000fe2000fffe0ff */
[----:B-1----:R-:W-:-:S02]  /*1d20*/  R2UR.FILL UR68, R14 ;  /* 0x000000000e4472ca */ /* 0x002fc400004e0000 */
[----:B------:R-:W-:Y:S02]  /*1d30*/  R2UR.FILL UR67, R7 ;  /* 0x00000000074372ca */ /* 0x000fe400004e0000 */
[----:B------:R-:W-:Y:S02]  /*1d40*/  R2UR.FILL UR66, R6 ;  /* 0x00000000064272ca */ /* 0x000fe400004e0000 */
[----:B------:R-:W-:Y:S02]  /*1d50*/  R2UR.FILL UR65, R4 ;  /* 0x00000000044172ca */ /* 0x000fe400004e0000 */
[----:B------:R-:W-:-:S13]  /*1d60*/  R2UR.FILL UR64, R3 ;  /* 0x00000000034072ca */ /* 0x000fda00004e0000 */
[----:B------:R2:W-:Y:S01]  /*1d70*/  UTMALDG.3D [UR64], [UR46], desc[UR38] ;  /* 0x000026402e0075b4 */ /* 0x0005e20008011000 */
[----:B------:R2:W-:Y:S01]  /*1d80*/  UTMALDG.3D [UR56], [UR46], desc[UR38] ;  /* 0x000026382e0075b4 */ /* 0x0005e20008011000 */
[----:B------:R2:W-:Y:S01]  /*1d90*/  UTMALDG.3D [UR48], [UR46], desc[UR38] ;  /* 0x000026302e0075b4 */ /* 0x0005e20008011000 */
[----:B------:R2:W-:Y:S01]  /*1da0*/  UTMALDG.3D [UR40], [UR46], desc[UR38] ;  /* 0x000026282e0075b4 */ /* 0x0005e20008011000 */
[----:B------:R2:W-:Y:S01]  /*1db0*/  UTMALDG.3D [UR32], [UR46], desc[UR38] ;  /* 0x000026202e0075b4 */ /* 0x0005e20008011000 */
[----:B------:R2:W-:Y:S01]  /*1dc0*/  UTMALDG.3D [UR24], [UR46], desc[UR38] ;  /* 0x000026182e0075b4 */ /* 0x0005e20008011000 */
[----:B------:R2:W-:Y:S01]  /*1dd0*/  UTMALDG.3D [UR16], [UR46], desc[UR38] ;  /* 0x000026102e0075b4 */ /* 0x0005e20008011000 */
[----:B------:R2:W-:Y:S02]  /*1de0*/  UTMALDG.3D [UR8], [UR46], desc[UR38] ;  /* 0x000026082e0075b4 */ /* 0x0005e40008011000 */
[----:B--2---:R-:W-:Y:S01]  /*1df0*/  NOP ;  /* 0x0000000000007918 */ /* 0x004fe20000000000 */
.L_x_26:
[----:B------:R-:W-:Y:S05]  /*1e00*/  BSYNC.RECONVERGENT B0 ;  /* 0x0000000000007941 */ /* 0x000fea0003800200 */
.L_x_25:
[----:B------:R-:W-:Y:S01]  /*1e10*/  UIADD3 UR30, UPT, UPT, UR30, 0x1, URZ ;  /* 0x000000011e1e7890 */ /* 0x000fe2000fffe0ff */
[----:B------:R-:W-:Y:S01]  /*1e20*/  UMOV UR29, UR6 ;  /* 0x00000006001d7c82 */ /* 0x000fe20008000000 */
[----:B------:R-:W-:Y:S02]  /*1e30*/  UMOV UR21, UR5 ;  /* 0x0000000500157c82 */ /* 0x000fe40008000000 */
[----:B------:R-:W-:-:S09]  /*1e40*/  UISETP.NE.AND UP0, UPT, UR30, UR5, UPT ;  /* 0x000000051e00728c */ /* 0x000fd2000bf05270 */
[----:B------:R-:W-:Y:S05]  /*1e50*/  BRA.U UP0, `(.L_x_27) ;  /* 0xfffffff9005c7547 */ /* 0x000fea000b83ffff */
.L_x_20:
[----:B------:R-:W-:Y:S01]  /*1e60*/  ULEA UR8, UR6, UR4, 0x3 ;  /* 0x0000000406087291 */ /* 0x000fe2000f8e18ff */
[----:B-1----:R-:W-:Y:S01]  /*1e70*/  SHF.L.U32 R2, R17, 0x1f, RZ ;  /* 0x0000001f11027819 */ /* 0x002fe200000006ff */
[----:B------:R-:W-:Y:S01]  /*1e80*/  @!P1 SYNCS.ARRIVE.TRANS64.A1T0 RZ, [UR4+0x88], RZ ;  /* 0x000088ffffff99a7 */ /* 0x000fe20008100004 */
[----:B------:R-:W-:-:S06]  /*1e90*/  UISETP.GT.AND UP0, UPT, UR15, UR14, UPT ;  /* 0x0000000e0f00728c */ /* 0x000fcc000bf04270 */
[----:B------:R1:W1:Y:S03]  /*1ea0*/  SYNCS.PHASECHK.TRANS64.TRYWAIT P1, [UR8+0x20], R2 ;  /* 0x00002002ff0075a7 */ /* 0x0002660008021108 */
[----:B------:R-:W-:Y:S05]  /*1eb0*/  BRA.U !UP0, `(.L_x_28) ;  /* 0x0000000508d47547 */ /* 0x000fea000b800000 */
[----:B------:R-:W-:Y:S01]  /*1ec0*/  R2UR UR8, R5 ;  /* 0x00000000050872ca */ /* 0x000fe200000e0000 */
[----:B------:R-:W-:Y:S02]  /*1ed0*/  UIADD3 UR29, UPT, UPT, UR7, UR21, URZ ;  /* 0x00000015071d7290 */ /* 0x000fe4000fffe0ff */
[----:B------:R-:W-:Y:S02]  /*1ee0*/  UIADD3 UR58, UPT, UPT, UR66, 0x20, URZ ;  /* 0x00000020423a7890 */ /* 0x000fe4000fffe0ff */
[----:B------:R-:W-:Y:S02]  /*1ef0*/  UIADD3 UR50, UPT, UPT, UR66, 0x40, URZ ;  /* 0x0000004042327890 */ /* 0x000fe4000fffe0ff */
[----:B------:R-:W-:Y:S02]  /*1f00*/  UIADD3 UR42, UPT, UPT, UR66, 0x60, URZ ;  /* 0x00000060422a7890 */ /* 0x000fe4000fffe0ff */
[----:B------:R-:W-:Y:S02]  /*1f10*/  UIADD3 UR34, UPT, UPT, UR66, 0x80, URZ ;  /* 0x0000008042227890 */ /* 0x000fe4000fffe0ff */
[----:B------:R-:W-:-:S02]  /*1f20*/  UIADD3 UR26, UPT, UPT, UR66, 0xa0, URZ ;  /* 0x000000a0421a7890 */ /* 0x000fc4000fffe0ff */
[----:B------:R-:W-:Y:S02]  /*1f30*/  UIADD3 UR74, UPT, UPT, UR8, 0x20, URZ ;  /* 0x00000020084a7890 */ /* 0x000fe4000fffe0ff */
[----:B------:R-:W-:Y:S02]  /*1f40*/  UIADD3 UR18, UPT, UPT, UR66, 0xc0, URZ ;  /* 0x000000c042127890 */ /* 0x000fe4000fffe0ff */
[----:B------:R-:W-:Y:S01]  /*1f50*/  UIADD3 UR10, UPT, UPT, UR66, 0xe0, URZ ;  /* 0x000000e0420a7890 */ /* 0x000fe2000fffe0ff */
[----:B------:R-:W-:-:S11]  /*1f60*/  UMOV UR30, UR6 ;  /* 0x00000006001e7c82 */ /* 0x000fd60008000000 */
.L_x_35:
[----:B------:R-:W-:Y:S01]  /*1f70*/  ULEA UR6, UR30, UR4, 0x3 ;  /* 0x000000041e067291 */ /* 0x000fe2000f8e18ff */
[----:B--2---:R-:W-:-:S05]  /*1f80*/  @!P5 MOV R3, 0xa000 ;  /* 0x0000a0000003d802 */ /* 0x004fca0000000f00 */
[----:B--2---:R-:W-:Y:S01]  /*1f90*/  MOV R4, UR6 ;  /* 0x0000000600047c02 */ /* 0x004fe20008000f00 */
[----:B-1----:R-:W-:Y:S06]  /*1fa0*/  @P1 BRA `(.L_x_29) ;  /* 0x0000000000101947 */ /* 0x002fec0003800000 */
[----:B------:R-:W-:Y:S02]  /*1fb0*/  R2UR UR6, R4 ;  /* 0x00000000040672ca */ /* 0x000fe400000e0000 */
[----:B------:R-:W-:-:S11]  /*1fc0*/  SHF.L.U32 R6, R17, 0x1f, RZ ;  /* 0x0000001f11067819 */ /* 0x000fd600000006ff */
[----:B------:R-:W1:Y:S02]  /*1fd0*/  SYNCS.PHASECHK.TRANS64.TRYWAIT P0, [UR6+0x20], R6 ;  /* 0x00002006ff0075a7 */ /* 0x000e640008001106 */
[----:B-1----:R-:W-:Y:S05]  /*1fe0*/  @!P0 BRA `(.L_x_30) ;  /* 0x00000098006c8947 */ /* 0x002fea0003800000 */
.L_x_29:
[----:B------:R-:W-:Y:S01]  /*1ff0*/  R2UR UR6, R4 ;  /* 0x00000000040672ca */ /* 0x000fe200000e0000 */
[----:B------:R-:W-:-:S12]  /*2000*/  BSSY.RECONVERGENT B0, `(.L_x_31) ;  /* 0x0000004000007945 */ /* 0x000fd80003800200 */
[----:B------:R2:W-:Y:S01]  /*2010*/  @!P5 SYNCS.ARRIVE.TRANS64 RZ, [UR6], R3 ;  /* 0x00000003ffffd9a7 */ /* 0x0005e20008000006 */
[----:B------:R-:W-:Y:S05]  /*2020*/  @P4 BRA `(.L_x_32) ;  /* 0x0000000000044947 */ /* 0x000fea0003800000 */
[----:B------:R-:W-:Y:S05]  /*2030*/  BPT.TRAP 0x1 ;  /* 0x000000040000795c */ /* 0x000fea0000300000 */
.L_x_32:
[----:B------:R-:W-:Y:S05]  /*2040*/  BSYNC.RECONVERGENT B0 ;  /* 0x0000000000007941 */ /* 0x000fea0003800200 */
.L_x_31:
        /* <DEDUP_REMOVED lines=11> */
[----:B------:R-:W-:Y:S01]  /*2100*/  R2UR UR16, R5 ;  /* 0x00000000051072ca */ /* 0x000fe200000e0000 */
[----:B------:R-:W-:Y:S01]  /*2110*/  ULEA UR72, UR30, UR4, 0xd ;  /* 0x000000041e487291 */ /* 0x000fe2000f8e68ff */
[----:B------:R-:W-:Y:S01]  /*2120*/  R2UR UR12, R65 ;  /* 0x00000000410c72ca */ /* 0x000fe200000e0000 */
[----:B------:R-:W-:Y:S01]  /*2130*/  ULEA UR8, UR30, UR4, 0xf ;  /* 0x000000041e087291 */ /* 0x000fe2000f8e78ff */
[----:B------:R-:W-:Y:S01]  /*2140*/  R2UR UR9, R4 ;  /* 0x00000000040972ca */ /* 0x000fe200000e0000 */
[----:B------:R-:W-:Y:S01]  /*2150*/  USHF.L.U32 UR11, UR21, 0x5, URZ ;  /* 0x00000005150b7899 */ /* 0x000fe200080006ff */
[----:B------:R-:W-:Y:S01]  /*2160*/  MOV.SPILL R15, UR66 ;  /* 0x00000042000f7c02 */ /* 0x000fe20009000f00 */
[----:B------:R-:W-:Y:S02]  /*2170*/  UIADD3 UR64, UPT, UPT, UR8, 0x10800, URZ ;  /* 0x0001080008407890 */ /* 0x000fe4000fffe0ff */
[----:B------:R-:W-:Y:S01]  /*2180*/  UIADD3 UR54, UP1, UPT, UR22, 0x80, URZ ;  /* 0x0000008016367890 */ /* 0x000fe2000ff3e0ff */
[----:B------:R-:W-:-:S02]  /*2190*/  UMOV UR38, 0x0 ;  /* 0x0000000000267882 */ /* 0x000fc40000000000 */
[----:B------:R-:W-:Y:S01]  /*21a0*/  UMOV UR67, UR11 ;  /* 0x0000000b00437c82 */ /* 0x000fe20008000000 */
[----:B--2---:R-:W-:Y:S01]  /*21b0*/  IMAD.U32 R3, RZ, RZ, UR16 ;  /* 0x00000010ff037e24 */ /* 0x004fe2000f8e00ff */
[----:B------:R-:W-:Y:S01]  /*21c0*/  UIADD3 UR16, UPT, UPT, UR72, 0x8800, URZ ;  /* 0x0000880048107890 */ /* 0x000fe2000fffe0ff */
[----:B-1----:R-:W-:Y:S01]  /*21d0*/  IMAD.U32 R2, RZ, RZ, UR12 ;  /* 0x0000000cff027e24 */ /* 0x002fe2000f8e00ff */
[----:B------:R-:W-:Y:S01]  /*21e0*/  UMOV UR68, UR12 ;  /* 0x0000000c00447c82 */ /* 0x000fe20008000000 */
[----:B------:R-:W-:Y:S01]  /*21f0*/  UMOV UR65, UR9 ;  /* 0x0000000900417c82 */ /* 0x000fe20008000000 */
[----:B------:R-:W-:Y:S01]  /*2200*/  MOV.SPILL R19, UR68 ;  /* 0x0000004400137c02 */ /* 0x000fe20009000f00 */
[----:B------:R-:W-:Y:S01]  /*2210*/  UIADD3.X UR55, UPT, UPT, URZ, UR23, URZ, UP1, !UPT ;  /* 0x00000017ff377290 */ /* 0x000fe20008ffe4ff */
[----:B------:R-:W-:Y:S01]  /*2220*/  IMAD.U32 R6, RZ, RZ, UR16 ;  /* 0x00000010ff067e24 */ /* 0x000fe2000f8e00ff */
[----:B------:R-:W-:Y:S01]  /*2230*/  MOV.SPILL R14, UR65 ;  /* 0x00000041000e7c02 */ /* 0x000fe20009000f00 */
[----:B------:R-:W-:Y:S01]  /*2240*/  UMOV UR39, 0x10000000 ;  /* 0x1000000000277882 */ /* 0x000fe20000000000 */
[----:B------:R-:W-:Y:S01]  /*2250*/  MOV.SPILL R7, UR64 ;  /* 0x0000004000077c02 */ /* 0x000fe20009000f00 */
[----:B------:R-:W-:Y:S01]  /*2260*/  UMOV UR75, UR11 ;  /* 0x0000000b004b7c82 */ /* 0x000fe20008000000 */
[----:B------:R-:W-:Y:S01]  /*2270*/  R2UR UR64, R6 ;  /* 0x00000000064072ca */ /* 0x000fe200000e0000 */
[----:B------:R-:W-:Y:S01]  /*2280*/  UIADD3 UR46, UP0, UPT, UR22, 0x180, URZ ;  /* 0x00000180162e7890 */ /* 0x000fe2000ff1e0ff */
[----:B------:R-:W-:Y:S01]  /*2290*/  R2UR UR65, R4 ;  /* 0x00000000044172ca */ /* 0x000fe200000e0000 */
[----:B------:R-:W-:Y:S01]  /*22a0*/  UIADD3 UR72, UPT, UPT, UR72, 0x9800, URZ ;  /* 0x0000980048487890 */ /* 0x000fe2000fffe0ff */
[----:B------:R-:W-:Y:S01]  /*22b0*/  R2UR UR66, R3 ;  /* 0x00000000034272ca */ /* 0x000fe200000e0000 */
[----:B------:R-:W-:Y:S01]  /*22c0*/  UIADD3.X UR47, UPT, UPT, URZ, UR23, URZ, UP0, !UPT ;  /* 0x00000017ff2f7290 */ /* 0x000fe200087fe4ff */
[----:B------:R-:W-:Y:S01]  /*22d0*/  R2UR UR68, R2 ;  /* 0x00000000024472ca */ /* 0x000fe200000e0000 */
[----:B------:R-:W-:Y:S01]  /*22e0*/  UIADD3 UR56, UPT, UPT, UR8, 0x11800, URZ ;  /* 0x0001180008387890 */ /* 0x000fe2000fffe0ff */
[----:B------:R-:W-:Y:S01]  /*22f0*/  MOV.SPILL R18, UR67 ;  /* 0x0000004300127c02 */ /* 0x000fe20009000f00 */
[----:B------:R-:W-:-:S02]  /*2300*/  USHF.L.U32 UR67, UR21, 0x5, URZ ;  /* 0x0000000515437899 */ /* 0x000fc400080006ff */
        /* <DEDUP_REMOVED lines=8> */
[----:B------:R1:W-:Y:S01]  /*2390*/  UTMALDG.3D [UR64], [UR54], desc[UR38] ;  /* 0x00002640360075b4 */ /* 0x0003e20008011000 */
[----:B------:R-:W-:Y:S01]  /*23a0*/  UMOV UR11, UR67 ;  /* 0x00000043000b7c82 */ /* 0x000fe20008000000 */
[----:B------:R-:W-:Y:S01]  /*23b0*/  UIADD3 UR24, UPT, UPT, UR8, 0x15800, URZ ;  /* 0x0001580008187890 */ /* 0x000fe2000fffe0ff */
[----:B------:R-:W-:Y:S01]  /*23c0*/  UMOV UR73, UR9 ;  /* 0x0000000900497c82 */ /* 0x000fe20008000000 */
[----:B------:R-:W-:Y:S01]  /*23d0*/  UMOV UR76, UR12 ;  /* 0x0000000c004c7c82 */ /* 0x000fe20008000000 */
[----:B------:R-:W-:-:S02]  /*23e0*/  UIADD3 UR16, UPT, UPT, UR8, 0x16800, URZ ;  /* 0x0001680008107890 */ /* 0x000fc4000fffe0ff */
[----:B------:R-:W-:Y:S01]  /*23f0*/  UIADD3 UR8, UPT, UPT, UR8, 0x17800, URZ ;  /* 0x0001780008087890 */ /* 0x000fe2000fffe0ff */
[----:B------:R2:W-:Y:S01]  /*2400*/  UTMALDG.3D [UR72], [UR54], desc[UR38] ;  /* 0x00002648360075b4 */ /* 0x0005e20008011000 */
        /* <DEDUP_REMOVED lines=27> */
.L_x_34:
[----:B------:R-:W-:Y:S05]  /*25c0*/  BSYNC.RECONVERGENT B0 ;  /* 0x0000000000007941 */ /* 0x000fea0003800200 */
.L_x_33:
[----:B------:R-:W-:Y:S01]  /*25d0*/  UIADD3 UR21, UPT, UPT, UR21, 0x1, URZ ;  /* 0x0000000115157890 */ /* 0x000fe2000fffe0ff */
[----:B------:R-:W-:-:S03]  /*25e0*/  UMOV UR30, UR6 ;  /* 0x00000006001e7c82 */ /* 0x000fc60008000000 */
[----:B------:R-:W-:-:S09]  /*25f0*/  UISETP.NE.AND UP0, UPT, UR21, UR29, UPT ;  /* 0x0000001d1500728c */ /* 0x000fd2000bf05270 */
[----:B------:R-:W-:Y:S05]  /*2600*/  BRA.U UP0, `(.L_x_35) ;  /* 0xfffffff900587547 */ /* 0x000fea000b83ffff */
.L_x_28:
[C---:B-1----:R-:W-:Y:S01]  /*2610*/  LEA R2, R16.reuse, UR4, 0x3 ;  /* 0x0000000410027c11 */ /* 0x042fe2000f8e18ff */
[----:B------:R-:W-:Y:S01]  /*2620*/  NOP ;  /* 0x0000000000007918 */ /* 0x000fe20000000000 */
[----:B--2---:R-:W-:Y:S02]  /*2630*/  SHF.L.U32 R3, R13, 0x1f, RZ ;  /* 0x0000001f0d037819 */ /* 0x004fe400000006ff */
[----:B------:R-:W-:Y:S02]  /*2640*/  LEA R4, R16, UR4, 0x4 ;  /* 0x0000000410047c11 */ /* 0x000fe4000f8e20ff */
[----:B------:R-:W1:Y:S02]  /*2650*/  SYNCS.PHASECHK.TRANS64.TRYWAIT P0, [R2+URZ+0x90], R3 ;  /* 0x00009003020075a7 */ /* 0x000e6400080011ff */
[----:B-1----:R-:W-:Y:S05]  /*2660*/  @!P0 BRA `(.L_x_36) ;  /* 0x0000009000e88947 */ /* 0x002fea0003800000 */
.L_x_174:
[----:B------:R-:W2:Y:S01]  /*2670*/  LDS.128 R4, [R4+0x120] ;  /* 0x0001200004047984 */ /* 0x000ea20000000c00 */
[----:B------:R-:W-:Y:S01]  /*2680*/  R2UR UR9, R65 ;  /* 0x00000000410972ca */ /* 0x000fe200000e0000 */
[----:B-1----:R-:W-:Y:S01]  /*2690*/  VIADD R2, R2, 0xa0 ;  /* 0x000000a002027836 */ /* 0x002fe20000000000 */
[----:B---3--:R-:W-:Y:S01]  /*26a0*/  ISETP.GE.AND P0, PT, R26, 0x1, PT ;  /* 0x000000011a00780c */ /* 0x008fe20003f06270 */
[----:B------:R-:W-:Y:S01]  /*26b0*/  @!PT LDS RZ, [RZ] ;  /* 0x00000000fffff984 */ /* 0x000fe20000000800 */
[----:B------:R-:W-:Y:S01]  /*26c0*/  @!PT LDS RZ, [RZ] ;  /* 0x00000000fffff984 */ /* 0x000fe20000000800 */
[----:B------:R-:W-:Y:S01]  /*26d0*/  @!PT LDS RZ, [RZ] ;  /* 0x00000000fffff984 */ /* 0x000fe20000000800 */
[----:B------:R-:W-:Y:S01]  /*26e0*/  @!PT LDS RZ, [RZ] ;  /* 0x00000000fffff984 */ /* 0x000fe20000000800 */
[----:B------:R1:W-:Y:S06]  /*26f0*/  MEMBAR.ALL.CTA ;  /* 0x0000000000007992 */ /* 0x0003ec0000008000 */
[----:B-1----:R-:W1:Y:S01]  /*2700*/  FENCE.VIEW.ASYNC.S ;  /* 0x00000000000073c6 */ /* 0x002e620000000000 */
[----:B------:R-:W-:-:S04]  /*2710*/  PRMT R2, RZ, 0x654, R2 ;  /* 0x00000654ff027816 */ /* 0x000fc80000000002 */
[----:B-1----:R1:W-:Y:S01]  /*2720*/  SYNCS.ARRIVE.TRANS64.RED.A1T0 RZ, [R2+URZ], RZ ;  /* 0x000000ff02ff79a7 */ /* 0x0023e200081004ff */
[----:B--2---:R-:W-:-:S13]  /*2730*/  LOP3.LUT P2, RZ, R6, 0x1, RZ, 0xc0, !PT ;  /* 0x0000000106ff7812 */ /* 0x004fda000784c0ff */
[----:B------:R-:W-:Y:S01]  /*2740*/  @P2 SHF.R.U32.HI R3, RZ, 0x10, R5 ;  /* 0x00000010ff032819 */ /* 0x000fe20000011605 */
[----:B------:R-:W-:Y:S01]  /*2750*/  VOTEU.ANY UP0, P2 ;  /* 0x0000000000ff7886 */ /* 0x000fe20001000100 */
[----:B------:R-:W-:Y:S02]  /*2760*/  @P2 MOV R10, R4 ;  /* 0x00000004000a2202 */ /* 0x000fe40000000f00 */
[----:B------:R-:W-:Y:S02]  /*2770*/  @P2 R2UR.BROADCAST UR8, R3 ;  /* 0x00000000030822ca */ /* 0x000fe400008e0000 */
[----:B------:R-:W-:-:S11]  /*2780*/  @P2 LOP3.LUT R9, R5, 0xffff, RZ, 0xc0, !PT ;  /* 0x0000ffff05092812 */ /* 0x000fd600078ec0ff */
[----:B------:R-:W-:Y:S02]  /*2790*/  @UP0 UMOV UR9, UR8 ;  /* 0x0000000800090c82 */ /* 0x000fe40008000000 */
[----:B------:R-:W-:Y:S01]  /*27a0*/  IMAD.U32 R65, RZ, RZ, UR9 ;  /* 0x00000009ff417e24 */ /* 0x000fe2000f8e00ff */
[----:B-1----:R-:W-:Y:S06]  /*27b0*/  @!P0 BRA `(.L_x_37) ;  /* 0x0000000000b88947 */ /* 0x002fec0003800000 */
[----:B------:R-:W4:Y:S01]  /*27c0*/  LDC.64 R4, c[0x0][0xb18] ;  /* 0x0002c600ff047b82 */ /* 0x000f220000000a00 */
[----:B------:R-:W-:-:S07]  /*27d0*/  ISETP.NE.AND P3, PT, R26, 0x1, PT ;  /* 0x000000011a00780c */ /* 0x000fce0003f65270 */
[----:B------:R-:W1:Y:S08]  /*27e0*/  LDC.64 R6, c[0x0][0xb10] ;  /* 0x0002c400ff067b82 */ /* 0x000e700000000a00 */
[----:B------:R-:W2:Y:S08]  /*27f0*/  LDC R14, c[0x0][0xb20] ;  /* 0x0002c800ff0e7b82 */ /* 0x000eb00000000800 */
[----:B------:R-:W3:Y:S01]  /*2800*/  LDC R15, c[0x0][0xb0c] ;  /* 0x0002c300ff0f7b82 */ /* 0x000ee20000000800 */
[----:B----4-:R-:W-:Y:S01]  /*2810*/  IMAD.HI.U32 R19, R0, R5, RZ ;  /* 0x0000000500137227 */ /* 0x010fe200078e00ff */
[----:B------:R-:W-:-:S03]  /*2820*/  ISETP.NE.AND P0, PT, R4, 0x1, PT ;  /* 0x000000010400780c */ /* 0x000fc60003f05270 */
[----:B------:R-:W-:-:S03]  /*2830*/  IMAD.HI.U32 R5, R9, R5, RZ ;  /* 0x0000000509057227 */ /* 0x000fc600078e00ff */
[----:B------:R-:W4:Y:S01]  /*2840*/  LDC.64 R2, c[0x0][0xb28] ;  /* 0x0002ca00ff027b82 */ /* 0x000f220000000a00 */
[----:B-1----:R-:W-:-:S04]  /*2850*/  IMAD.HI.U32 R20, R8, R6, RZ ;  /* 0x0000000608147227 */ /* 0x002fc800078e00ff */
[----:B------:R-:W-:Y:S01]  /*2860*/  IMAD.HI.U32 R21, R10, R6, RZ ;  /* 0x000000060a157227 */ /* 0x000fe200078e00ff */
[----:B------:R-:W-:Y:S02]  /*2870*/  SHF.R.U32.HI R20, RZ, R7, R20 ;  /* 0x00000007ff147219 */ /* 0x000fe40000011614 */
[-C--:B--2---:R-:W-:Y:S02]  /*2880*/  SHF.R.U32.HI R19, RZ, R14.reuse, R19 ;  /* 0x0000000eff137219 */ /* 0x084fe40000011613 */
[----:B------:R-:W-:Y:S02]  /*2890*/  SHF.R.U32.HI R5, RZ, R14, R5 ;  /* 0x0000000eff057219 */ /* 0x000fe40000011605 */
[----:B------:R-:W-:Y:S02]  /*28a0*/  SEL R19, R0, R19, !P0 ;  /* 0x0000001300137207 */ /* 0x000fe40004000000 */
[----:B------:R-:W-:Y:S02]  /*28b0*/  SHF.R.U32.HI R21, RZ, R7, R21 ;  /* 0x00000007ff157219 */ /* 0x000fe40000011615 */
[----:B---3--:R-:W-:-:S02]  /*28c0*/  ISETP.NE.AND P1, PT, R15, 0x1, PT ;  /* 0x000000010f00780c */ /* 0x008fc40003f25270 */
[----:B------:R-:W-:Y:S02]  /*28d0*/  SEL R5, R9, R5, !P0 ;  /* 0x0000000509057207 */ /* 0x000fe40004000000 */
[----:B------:R-:W-:Y:S02]  /*28e0*/  SEL R20, R8, R20, !P1 ;  /* 0x0000001408147207 */ /* 0x000fe40004800000 */
[----:B------:R-:W-:Y:S01]  /*28f0*/  SEL R21, R10, R21, !P1 ;  /* 0x000000150a157207 */ /* 0x000fe20004800000 */
[----:B----4-:R-:W-:-:S04]  /*2900*/  IMAD.HI.U32 R18, R19, R2, RZ ;  /* 0x0000000213127227 */ /* 0x010fc800078e00ff */
        /* <DEDUP_REMOVED lines=10> */
[----:B------:R-:W-:-:S04]  /*29b0*/  @!P0 IMAD.HI.U32 R7, R21, R2, RZ ;  /* 0x0000000215078227 */ /* 0x000fc800078e00ff */
[----:B------:R-:W-:Y:S01]  /*29c0*/  IMAD.MOV R2, RZ, RZ, -R6 ;  /* 0x000000ffff027224 */ /* 0x000fe200078e0a06 */
[----:B------:R-:W-:Y:S02]  /*29d0*/  @!P0 SHF.R.U32.HI R3, RZ, R3, R7 ;  /* 0x00000003ff038219 */ /* 0x000fe40000011607 */
[----:B------:R-:W-:Y:S01]  /*29e0*/  IADD3 R7, PT, PT, -R5, RZ, RZ ;  /* 0x000000ff05077210 */ /* 0x000fe20007ffe1ff */
[----:B------:R-:W-:Y:S01]  /*29f0*/  IMAD R2, R26, R2, R5 ;  /* 0x000000021a027224 */ /* 0x000fe200078e0205 */
        /* <DEDUP_REMOVED lines=10> */
.L_x_37:
[----:B------:R-:W1:Y:S02]  /*2aa0*/  LDCU UR8, c[0x0][0xb30] ;  /* 0x00016600ff0877ac */ /* 0x000e640008000800 */
[----:B-1----:R-:W-:-:S09]  /*2ab0*/  UISETP.NE.AND UP0, UPT, UR8, 0x1, UPT ;  /* 0x000000010800788c */ /* 0x002fd2000bf05270 */
[----:B------:R-:W-:Y:S05]  /*2ac0*/  BRA.U UP0, `(.L_x_38) ;  /* 0x0000000100407547 */ /* 0x000fea000b800000 */
[----:B------:R-:W1:Y:S08]  /*2ad0*/  LDC.64 R4, c[0x0][0xb10] ;  /* 0x0002c400ff047b82 */ /* 0x000e700000000a00 */
[----:B------:R-:W2:Y:S08]  /*2ae0*/  LDC.64 R2, c[0x0][0xb18] ;  /* 0x0002c600ff027b82 */ /* 0x000eb00000000a00 */
[----:B------:R-:W3:Y:S08]  /*2af0*/  LDC R6, c[0x0][0xb20] ;  /* 0x0002c800ff067b82 */ /* 0x000ef00000000800 */
[----:B------:R-:W4:Y:S01]  /*2b00*/  LDC R7, c[0x0][0xb0c] ;  /* 0x0002c300ff077b82 */ /* 0x000f220000000800 */
[----:B-1----:R-:W-:-:S05]  /*2b10*/  IMAD.HI.U32 R4, R10, R4, RZ ;  /* 0x000000040a047227 */ /* 0x002fca00078e00ff */
[----:B------:R-:W-:Y:S01]  /*2b20*/  SHF.R.U32.HI R4, RZ, R5, R4 ;  /* 0x00000005ff047219 */ /* 0x000fe20000011604 */
[----:B--2---:R-:W-:Y:S01]  /*2b30*/  IMAD.HI.U32 R3, R9, R3, RZ ;  /* 0x0000000309037227 */ /* 0x004fe200078e00ff */
[----:B------:R-:W-:-:S04]  /*2b40*/  ISETP.NE.AND P0, PT, R2, 0x1, PT ;  /* 0x000000010200780c */ /* 0x000fc80003f05270 */
[----:B---3--:R-:W-:-:S04]  /*2b50*/  SHF.R.U32.HI R3, RZ, R6, R3 ;  /* 0x00000006ff037219 */ /* 0x008fc80000011603 */
[----:B------:R-:W-:Y:S02]  /*2b60*/  SEL R3, R9, R3, !P0 ;  /* 0x0000000309037207 */ /* 0x000fe40004000000 */
[----:B----4-:R-:W-:-:S04]  /*2b70*/  ISETP.NE.AND P1, PT, R7, 0x1, PT ;  /* 0x000000010700780c */ /* 0x010fc80003f25270 */
[----:B------:R-:W-:-:S05]  /*2b80*/  SEL R4, R10, R4, !P1 ;  /* 0x000000040a047207 */ /* 0x000fca0004800000 */
[----:B------:R-:W-:Y:S02]  /*2b90*/  IMAD.IADD R5, R3, 0x1, -R4 ;  /* 0x0000000103057824 */ /* 0x000fe400078e0a04 */
[----:B------:R-:W-:Y:S02]  /*2ba0*/  IMAD.IADD R3, R4, 0x1, -R3 ;  /* 0x0000000104037824 */ /* 0x000fe400078e0a03 */
[----:B------:R-:W-:Y:S02]  /*2bb0*/  IMAD R10, R5, R7, R10 ;  /* 0x00000007050a7224 */ /* 0x000fe400078e020a */
[----:B------:R-:W-:-:S07]  /*2bc0*/  IMAD R9, R3, R2, R9 ;  /* 0x0000000203097224 */ /* 0x000fce00078e0209 */
.L_x_38:
[----:B------:R-:W-:Y:S01]  /*2bd0*/  VIADD R16, R16, 0x1 ;  /* 0x0000000110107836 */ /* 0x000fe20000000000 */
[----:B------:R-:W-:Y:S01]  /*2be0*/  PLOP3.LUT P1, PT, PT, PT, PT, 0x80, 0x8 ;  /* 0x000000000008781c */ /* 0x000fe20003f2f070 */
[----:B------:R-:W-:Y:S02]  /*2bf0*/  IMAD.IADD R15, R10, 0x1, R63 ;  /* 0x000000010a0f7824 */ /* 0x000fe400078e023f */
[----:B------:R-:W-:Y:S01]  /*2c00*/  IMAD.IADD R14, R9, 0x1, R62 ;  /* 0x00000001090e7824 */ /* 0x000fe200078e023e */
[----:B------:R-:W-:-:S04]  /*2c10*/  ISETP.NE.AND P0, PT, R16, 0x2, PT ;  /* 0x000000021000780c */ /* 0x000fc80003f05270 */
[----:B------:R-:W-:Y:S02]  /*2c20*/  SEL R2, RZ, 0x1, P0 ;  /* 0x00000001ff027807 */ /* 0x000fe40000000000 */
[----:B------:R-:W-:Y:S02]  /*2c30*/  SEL R16, R16, RZ, P0 ;  /* 0x000000ff10107207 */ /* 0x000fe40000000000 */
[----:B------:R-:W-:Y:S01]  /*2c40*/  LOP3.LUT R13, R13, R2, RZ, 0x3c, !PT ;  /* 0x000000020d0d7212 */ /* 0x000fe200078e3cff */
[----:B------:R-:W-:Y:S06]  /*2c50*/  @P2 BRA `(.L_x_39) ;  /* 0xffffffe8003c2947 */ /* 0x000fec000383ffff */
[----:B------:R-:W-:Y:S01]  /*2c60*/  UIADD3 UR4, UPT, UPT, UR4, 0x20, URZ ;  /* 0x0000002004047890 */ /* 0x000fe2000fffe0ff */
[----:B------:R-:W-:-:S03]  /*2c70*/  SHF.L.U32 R2, R17, 0x1f, RZ ;  /* 0x0000001f11027819 */ /* 0x000fc600000006ff */
[----:B------:R-:W-:-:S09]  /*2c80*/  ULEA UR5, UR6, UR4, 0x3 ;  /* 0x0000000406057291 */ /* 0x000fd2000f8e18ff */
[----:B------:R-:W1:Y:S02]  /*2c90*/  SYNCS.PHASECHK.TRANS64.TRYWAIT P0, [UR5], R2 ;  /* 0x00000002ff0075a7 */ /* 0x000e640008001105 */
[----:B-1----:R-:W-:Y:S05]  /*2ca0*/  @!P0 BRA `(.L_x_40) ;  /* 0x0000008c006c8947 */ /* 0x002fea0003800000 */
.L_x_176:
[----:B------:R-:W-:-:S04]  /*2cb0*/  UIADD3 UR6, UPT, UPT, UR6, 0x1, URZ ;  /* 0x0000000106067890 */ /* 0x000fc8000fffe0ff */
[----:B------:R-:W-:-:S04]  /*2cc0*/  UISETP.NE.AND UP0, UPT, UR6, 0x4, UPT ;  /* 0x000000040600788c */ /* 0x000fc8000bf05270 */
[----:B------:R-:W-:Y:S02]  /*2cd0*/  USEL UR7, URZ, 0x1, UP0 ;  /* 0x00000001ff077887 */ /* 0x000fe40008000000 */
[----:B------:R-:W-:-:S04]  /*2ce0*/  USEL UR6, UR6, URZ, UP0 ;  /* 0x000000ff06067287 */ /* 0x000fc80008000000 */
[----:B------:R-:W-:Y:S01]  /*2cf0*/  ULEA UR5, UR6, UR4, 0x3 ;  /* 0x0000000406057291 */ /* 0x000fe2000f8e18ff */
[----:B-1----:R-:W-:-:S04]  /*2d00*/  LOP3.LUT R2, R17, UR7, RZ, 0x3c, !PT ;  /* 0x0000000711027c12 */ /* 0x002fc8000f8e3cff */
[----:B------:R-:W-:-:S04]  /*2d10*/  SHF.L.U32 R3, R2, 0x1f, RZ ;  /* 0x0000001f02037819 */ /* 0x000fc800000006ff */
[----:B------:R-:W1:Y:S02]  /*2d20*/  SYNCS.PHASECHK.TRANS64.TRYWAIT P0, [UR5], R3 ;  /* 0x00000003ff0075a7 */ /* 0x000e640008001105 */
[----:B-1----:R-:W-:Y:S05]  /*2d30*/  @!P0 BRA `(.L_x_41) ;  /* 0x0000008c00608947 */ /* 0x002fea0003800000 */
.L_x_178:
[----:B------:R-:W-:-:S04]  /*2d40*/  UIADD3 UR6, UPT, UPT, UR6, 0x1, URZ ;  /* 0x0000000106067890 */ /* 0x000fc8000fffe0ff */
[----:B------:R-:W-:-:S04]  /*2d50*/  UISETP.NE.AND UP0, UPT, UR6, 0x4, UPT ;  /* 0x000000040600788c */ /* 0x000fc8000bf05270 */
[----:B------:R-:W-:Y:S02]  /*2d60*/  USEL UR7, URZ, 0x1, UP0 ;  /* 0x00000001ff077887 */ /* 0x000fe40008000000 */
[----:B------:R-:W-:-:S04]  /*2d70*/  USEL UR6, UR6, URZ, UP0 ;  /* 0x000000ff06067287 */ /* 0x000fc80008000000 */
[----:B------:R-:W-:Y:S01]  /*2d80*/  ULEA UR5, UR6, UR4, 0x3 ;  /* 0x0000000406057291 */ /* 0x000fe2000f8e18ff */
[----:B------:R-:W-:-:S04]  /*2d90*/  LOP3.LUT R2, R2, UR7, RZ, 0x3c, !PT ;  /* 0x0000000702027c12 */ /* 0x000fc8000f8e3cff */
[----:B-1----:R-:W-:-:S04]  /*2da0*/  SHF.L.U32 R3, R2, 0x1f, RZ ;  /* 0x0000001f02037819 */ /* 0x002fc800000006ff */
[----:B------:R-:W1:Y:S02]  /*2db0*/  SYNCS.PHASECHK.TRANS64.TRYWAIT P0, [UR5], R3 ;  /* 0x00000003ff0075a7 */ /* 0x000e640008001105 */
[----:B-1----:R-:W-:Y:S05]  /*2dc0*/  @!P0 BRA `(.L_x_42) ;  /* 0x0000008c00548947 */ /* 0x002fea0003800000 */
.L_x_180:
[----:B------:R-:W-:-:S04]  /*2dd0*/  UIADD3 UR6, UPT, UPT, UR6, 0x1, URZ ;  /* 0x0000000106067890 */ /* 0x000fc8000fffe0ff */
[----:B------:R-:W-:-:S04]  /*2de0*/  UISETP.NE.AND UP0, UPT, UR6, 0x4, UPT ;  /* 0x000000040600788c */ /* 0x000fc8000bf05270 */
[----:B------:R-:W-:Y:S02]  /*2df0*/  USEL UR5, URZ, 0x1, UP0 ;  /* 0x00000001ff057887 */ /* 0x000fe40008000000 */
[----:B------:R-:W-:-:S04]  /*2e00*/  USEL UR6, UR6, URZ, UP0 ;  /* 0x000000ff06067287 */ /* 0x000fc80008000000 */
[----:B------:R-:W-:Y:S01]  /*2e10*/  ULEA UR6, UR6, UR4, 0x3 ;  /* 0x0000000406067291 */ /* 0x000fe2000f8e18ff */
[----:B------:R-:W-:-:S04]  /*2e20*/  LOP3.LUT R2, R2, UR5, RZ, 0x3c, !PT ;  /* 0x0000000502027c12 */ /* 0x000fc8000f8e3cff */
[----:B------:R-:W-:Y:S01]  /*2e30*/  SHF.L.U32 R2, R2, 0x1f, RZ ;  /* 0x0000001f02027819 */ /* 0x000fe200000006ff */
[----:B-1--4-:R-:W-:-:S07]  /*2e40*/  IMAD.U32 R0, RZ, RZ, UR6 ;  /* 0x00000006ff007e24 */ /* 0x012fce000f8e00ff */
.L_x_43:
[----:B-1----:R1:W2:Y:S02]  /*2e50*/  SYNCS.PHASECHK.TRANS64.TRYWAIT P0, [R0+URZ], R2 ;  /* 0x00000002000075a7 */ /* 0x0022a400080011ff */
[----:B--2---:R-:W-:Y:S05]  /*2e60*/  @!P0 NANOSLEEP.SYNCS 0x989680 ;  /* 0x009896800000895d */ /* 0x004fea0003900000 */
[----:B------:R-:W2:Y:S02]  /*2e70*/  @!P0 SYNCS.PHASECHK.TRANS64 P0, [R0+URZ], R2 ;  /* 0x00000002000085a7 */ /* 0x000ea400080010ff */
[----:B--2---:R-:W-:Y:S05]  /*2e80*/  @P0 EXIT ;  /* 0x000000000000094d */ /* 0x004fea0003800000 */
[----:B------:R-:W-:Y:S05]  /*2e90*/  BRA `(.L_x_43) ;  /* 0xfffffffc00ec7947 */ /* 0x000fea000383ffff */
.L_x_17:
[----:B------:R-:W-:-:S04]  /*2ea0*/  UISETP.NE.AND UP1, UPT, UR37, URZ, UPT ;  /* 0x000000ff2500728c */ /* 0x000fc8000bf25270 */
[----:B------:R-:W-:-:S09]  /*2eb0*/  UISETP.NE.OR UP1, UPT, UR8, 0x1, UP1 ;  /* 0x000000010800788c */ /* 0x000fd20008f25670 */
[----:B------:R-:W-:Y:S05]  /*2ec0*/  BRA.U UP1, `(.L_x_44) ;  /* 0x0000000501487547 */ /* 0x000fea000b800000 */
[----:B------:R-:W-:Y:S01]  /*2ed0*/  ISETP.NE.AND P2, PT, R2, RZ, PT ;  /* 0x000000ff0200720c */ /* 0x000fe20003f45270 */
[----:B------:R-:W-:Y:S01]  /*2ee0*/  IMAD.MOV.U32 R12, RZ, RZ, 0x1 ;  /* 0x00000001ff0c7424 */ /* 0x000fe200078e00ff */
[----:B------:R-:W-:Y:S02]  /*2ef0*/  CS2R R10, SRZ ;  /* 0x00000000000a7805 */ /* 0x000fe4000001ff00 */
[----:B------:R-:W-:Y:S01]  /*2f00*/  CS2R R8, SRZ ;  /* 0x0000000000087805 */ /* 0x000fe2000001ff00 */
[----:B------:R-:W-:Y:S01]  /*2f10*/  UMOV UR4, 0x400 ;  /* 0x0000040000047882 */ /* 0x000fe20000000000 */
[----:B------:R-:W-:Y:S01]  /*2f20*/  UMOV UR6, URZ ;  /* 0x000000ff00067c82 */ /* 0x000fe20008000000 */
[----:B------:R-:W-:-:S12]  /*2f30*/  ULEA UR37, UR37, UR4, 0x18 ;  /* 0x0000000425257291 */ /* 0x000fd8000f8ec0ff */
.L_x_48:
[----:B------:R-:W-:Y:S02]  /*2f40*/  LEA R0, R8, UR37, 0x3 ;  /* 0x0000002508007c11 */ /* 0x000fe4000f8e18ff */
[----:B------:R-:W-:-:S03]  /*2f50*/  SHF.L.U32 R4, R9, 0x1f, RZ ;  /* 0x0000001f09047819 */ /* 0x000fc600000006ff */
[----:B------:R-:W-:Y:S01]  /*2f60*/  VIADD R5, R0, 0x100 ;  /* 0x0000010000057836 */ /* 0x000fe20000000000 */
[----:B------:R-:W1:Y:S02]  /*2f70*/  SYNCS.PHASECHK.TRANS64.TRYWAIT P0, [R0+URZ+0xf0], R4 ;  /* 0x0000f004000075a7 */ /* 0x000e6400080011ff */
[----:B-1----:R-:W-:Y:S05]  /*2f80*/  @!P0 BRA `(.L_x_45) ;  /* 0x0000008800fc8947 */ /* 0x002fea0003800000 */
.L_x_181:
[----:B------:R-:W-:Y:S01]  /*2f90*/  ULEA UR5, UR6, UR37, 0x3 ;  /* 0x0000002506057291 */ /* 0x000fe2000f8e18ff */
[----:B-1----:R-:W-:Y:S01]  /*2fa0*/  PRMT R0, RZ, 0x654, R5 ;  /* 0x00000654ff007816 */ /* 0x002fe20000000005 */
[----:B------:R-:W-:Y:S01]  /*2fb0*/  @!P2 IMAD.MOV.U32 R4, RZ, RZ, 0x10 ;  /* 0x00000010ff04a424 */ /* 0x000fe200078e00ff */
[----:B------:R-:W-:Y:S01]  /*2fc0*/  SHF.L.U32 R5, R12, 0x1f, RZ ;  /* 0x0000001f0c057819 */ /* 0x000fe200000006ff */
[----:B------:R-:W-:Y:S01]  /*2fd0*/  UIADD3 UR4, UPT, UPT, UR5, 0x90, URZ ;  /* 0x0000009005047890 */ /* 0x000fe2000fffe0ff */
[----:B------:R1:W-:Y:S05]  /*2fe0*/  SYNCS.ARRIVE.TRANS64.RED.A1T0 RZ, [R0+URZ], RZ ;  /* 0x000000ff00ff79a7 */ /* 0x0003ea00081004ff */
[----:B------:R-:W-:Y:S01]  /*2ff0*/  IMAD.U32 R6, RZ, RZ, UR4 ;  /* 0x00000004ff067e24 */ /* 0x000fe2000f8e00ff */
[----:B------:R-:W2:Y:S04]  /*3000*/  SYNCS.PHASECHK.TRANS64.TRYWAIT P0, [UR5+0xa0], R5 ;  /* 0x0000a005ff0075a7 */ /* 0x000ea80008001105 */
[----:B------:R-:W-:Y:S01]  /*3010*/  PRMT R6, R2, 0x654, R6 ;  /* 0x0000065402067816 */ /* 0x000fe20000000006 */
[----:B-12---:R-:W-:Y:S06]  /*3020*/  @!P0 BRA `(.L_x_46) ;  /* 0x0000008800e88947 */ /* 0x006fec0003800000 */
.L_x_183:
[----:B------:R-:W-:Y:S01]  /*3030*/  ULEA UR4, UR6, UR37, 0x4 ;  /* 0x0000002506047291 */ /* 0x000fe2000f8e20ff */
[----:B------:R-:W-:Y:S01]  /*3040*/  SEL R3, R6, R3, !P2 ;  /* 0x0000000306037207 */ /* 0x000fe20005000000 */
[----:B------:R-:W-:Y:S01]  /*3050*/  UIADD3 UR5, UPT, UPT, UR5, 0x90, URZ ;  /* 0x0000009005057890 */ /* 0x000fe2000fffe0ff */
[----:B-1----:R-:W-:Y:S01]  /*3060*/  LEA R0, R11, UR37, 0x3 ;  /* 0x000000250b007c11 */ /* 0x002fe2000f8e18ff */
[----:B------:R-:W-:Y:S01]  /*3070*/  UIADD3 UR4, UPT, UPT, UR4, 0x120, URZ ;  /* 0x0000012004047890 */ /* 0x000fe2000fffe0ff */
[----:B------:R1:W-:Y:S01]  /*3080*/  @!P2 SYNCS.ARRIVE.TRANS64.RED RZ, [R3+URZ], R4 ;  /* 0x0000000403ffa9a7 */ /* 0x0003e200080004ff */
[----:B------:R-:W-:Y:S01]  /*3090*/  UIADD3 UR6, UPT, UPT, UR6, 0x1, URZ ;  /* 0x0000000106067890 */ /* 0x000fe2000fffe0ff */
[----:B------:R-:W-:-:S03]  /*30a0*/  VIADD R8, R8, 0x1 ;  /* 0x0000000108087836 */ /* 0x000fc60000000000 */
[----:B------:R-:W-:Y:S02]  /*30b0*/  UISETP.NE.AND UP0, UPT, UR6, 0x2, UPT ;  /* 0x000000020600788c */ /* 0x000fe4000bf05270 */
[----:B------:R-:W-:Y:S01]  /*30c0*/  ISETP.NE.AND P0, PT, R8, 0x2, PT ;  /* 0x000000020800780c */ /* 0x000fe20003f05270 */
[----:B------:R-:W-:Y:S06]  /*30d0*/  UGETNEXTWORKID.BROADCAST [UR4], [UR5] ;  /* 0x00000000040073ca */ /* 0x000fec0008000100 */
[----:B------:R-:W-:Y:S02]  /*30e0*/  USEL UR4, URZ, 0x1, UP0 ;  /* 0x00000001ff047887 */ /* 0x000fe40008000000 */
[----:B------:R-:W-:-:S04]  /*30f0*/  USEL UR6, UR6, URZ, UP0 ;  /* 0x000000ff06067287 */ /* 0x000fc80008000000 */
[----:B------:R-:W-:Y:S02]  /*3100*/  LOP3.LUT R12, R12, UR4, RZ, 0x3c, !PT ;  /* 0x000000040c0c7c12 */ /* 0x000fe4000f8e3cff */
[----:B-1----:R-:W-:-:S04]  /*3110*/  SHF.L.U32 R4, R10, 0x1f, RZ ;  /* 0x0000001f0a047819 */ /* 0x002fc800000006ff */
[----:B------:R-:W1:Y:S02]  /*3120*/  SYNCS.PHASECHK.TRANS64.TRYWAIT P1, [R0+URZ+0x90], R4 ;  /* 0x00009004000075a7 */ /* 0x000e6400080211ff */
[----:B-1----:R-:W-:Y:S05]  /*3130*/  @!P1 BRA `(.L_x_47) ;  /* 0x0000008800bc9947 */ /* 0x002fea0003800000 */
.L_x_184:
[C---:B-1----:R-:W-:Y:S01]  /*3140*/  LEA R4, R11.reuse, UR37, 0x4 ;  /* 0x000000250b047c11 */ /* 0x042fe2000f8e20ff */
[----:B------:R-:W-:Y:S01]  /*3150*/  VIADD R0, R0, 0xa0 ;  /* 0x000000a000007836 */ /* 0x000fe20000000000 */
[----:B------:R-:W-:Y:S01]  /*3160*/  SEL R8, R8, RZ, P0 ;  /* 0x000000ff08087207 */ /* 0x000fe20000000000 */
[----:B------:R-:W-:-:S03]  /*3170*/  VIADD R11, R11, 0x1 ;  /* 0x000000010b0b7836 */ /* 0x000fc60000000000 */
[----:B------:R-:W1:Y:S01]  /*3180*/  LDS.128 R4, [R4+0x120] ;  /* 0x0001200004047984 */ /* 0x000e620000000c00 */
[----:B------:R-:W-:Y:S02]  /*3190*/  PRMT R0, RZ, 0x654, R0 ;  /* 0x00000654ff007816 */ /* 0x000fe40000000000 */
[C---:B------:R-:W-:Y:S01]  /*31a0*/  ISETP.NE.AND P1, PT, R11.reuse, 0x2, PT ;  /* 0x000000020b00780c */ /* 0x040fe20003f25270 */
[----:B------:R-:W-:Y:S01]  /*31b0*/  @!PT LDS RZ, [RZ] ;  /* 0x00000000fffff984 */ /* 0x000fe20000000800 */
[----:B------:R-:W-:Y:S01]  /*31c0*/  @!PT LDS RZ, [RZ] ;  /* 0x00000000fffff984 */ /* 0x000fe20000000800 */
[----:B------:R-:W-:Y:S01]  /*31d0*/  @!PT LDS RZ, [RZ] ;  /* 0x00000000fffff984 */ /* 0x000fe20000000800 */
[----:B------:R-:W-:Y:S01]  /*31e0*/  @!PT LDS RZ, [RZ] ;  /* 0x00000000fffff984 */ /* 0x000fe20000000800 */
[----:B------:R2:W-:Y:S06]  /*31f0*/  MEMBAR.ALL.CTA ;  /* 0x0000000000007992 */ /* 0x0005ec0000008000 */
[----:B--2---:R-:W2:Y:S01]  /*3200*/  FENCE.VIEW.ASYNC.S ;  /* 0x00000000000073c6 */ /* 0x004ea20000000000 */
[----:B------:R-:W-:Y:S01]  /*3210*/  SEL R11, R11, RZ, P1 ;  /* 0x000000ff0b0b7207 */ /* 0x000fe20000800000 */
[----:B--2---:R2:W-:Y:S01]  /*3220*/  SYNCS.ARRIVE.TRANS64.RED.A1T0 RZ, [R0+URZ], RZ ;  /* 0x000000ff00ff79a7 */ /* 0x0045e200081004ff */
[----:B-1----:R-:W-:-:S02]  /*3230*/  LOP3.LUT P3, RZ, R6, 0x1, RZ, 0xc0, !PT ;  /* 0x0000000106ff7812 */ /* 0x002fc4000786c0ff */
[----:B------:R-:W-:-:S04]  /*3240*/  SEL R4, RZ, 0x1, P1 ;  /* 0x00000001ff047807 */ /* 0x000fc80000800000 */
[----:B------:R-:W-:Y:S02]  /*3250*/  LOP3.LUT R10, R10, R4, RZ, 0x3c, !PT ;  /* 0x000000040a0a7212 */ /* 0x000fe400078e3cff */
[----:B--2---:R-:W-:-:S04]  /*3260*/  SEL R0, RZ, 0x1, P0 ;  /* 0x00000001ff007807 */ /* 0x004fc80000000000 */
[----:B------:R-:W-:Y:S01]  /*3270*/  LOP3.LUT R9, R9, R0, RZ, 0x3c, !PT ;  /* 0x0000000009097212 */ /* 0x000fe200078e3cff */
[----:B------:R-:W-:Y:S06]  /*3280*/  @P3 BRA `(.L_x_48) ;  /* 0xfffffffc002c3947 */ /* 0x000fec000383ffff */
[----:B------:R-:W-:Y:S01]  /*3290*/  ULEA UR5, UR6, UR37, 0x3 ;  /* 0x0000002506057291 */ /* 0x000fe2000f8e18ff */
[----:B------:R-:W-:-:S08]  /*32a0*/  SHF.L.U32 R2, R12, 0x1f, RZ ;  /* 0x0000001f0c027819 */ /* 0x000fd000000006ff */
[----:B------:R-:W1:Y:S02]  /*32b0*/  SYNCS.PHASECHK.TRANS64 P0, [UR5+0xa0], R2 ;  /* 0x0000a002ff0075a7 */ /* 0x000e640008001005 */
[----:B-1----:R-:W-:Y:S05]  /*32c0*/  @P0 BRA `(.L_x_49) ;  /* 0x0000000000080947 */ /* 0x002fea0003800000 */
[----:B------:R-:W1:Y:S02]  /*32d0*/  SYNCS.PHASECHK.TRANS64.TRYWAIT P0, [UR5+0xa0], R2 ;  /* 0x0000a002ff0075a7 */ /* 0x000e640008001105 */
[----:B-1----:R-:W-:Y:S05]  /*32e0*/  @!P0 BRA `(.L_x_50) ;  /* 0x0000008800648947 */ /* 0x002fea0003800000 */
.L_x_49:
[----:B------:R-:W-:-:S04]  /*32f0*/  UIADD3 UR4, UPT, UPT, UR6, 0x1, URZ ;  /* 0x0000000106047890 */ /* 0x000fc8000fffe0ff */
[----:B------:R-:W-:-:S04]  /*3300*/  UISETP.NE.AND UP0, UPT, UR4, 0x2, UPT ;  /* 0x000000020400788c */ /* 0x000fc8000bf05270 */
[----:B------:R-:W-:Y:S02]  /*3310*/  USEL UR7, URZ, 0x1, UP0 ;  /* 0x00000001ff077887 */ /* 0x000fe40008000000 */
[----:B------:R-:W-:-:S04]  /*3320*/  USEL UR4, UR4, URZ, UP0 ;  /* 0x000000ff04047287 */ /* 0x000fc80008000000 */
[----:B------:R-:W-:Y:S01]  /*3330*/  ULEA UR4, UR4, UR37, 0x3 ;  /* 0x0000002504047291 */ /* 0x000fe2000f8e18ff */
[----:B-1----:R-:W-:-:S04]  /*3340*/  LOP3.LUT R2, R12, UR7, RZ, 0x3c, !PT ;  /* 0x000000070c027c12 */ /* 0x002fc8000f8e3cff */
[----:B------:R-:W-:-:S04]  /*3350*/  SHF.L.U32 R0, R2, 0x1f, RZ ;  /* 0x0000001f02007819 */ /* 0x000fc800000006ff */
[----:B------:R-:W1:Y:S02]  /*3360*/  SYNCS.PHASECHK.TRANS64 P0, [UR4+0xa0], R0 ;  /* 0x0000a000ff0075a7 */ /* 0x000e640008001004 */
[----:B-1----:R-:W-:Y:S05]  /*3370*/  @P0 EXIT ;  /* 0x000000000000094d */ /* 0x002fea0003800000 */
[----:B------:R-:W-:Y:S02]  /*3380*/  SHF.L.U32 R2, R2, 0x1f, RZ ;  /* 0x0000001f02027819 */ /* 0x000fe400000006ff */
[----:B------:R-:W-:-:S07]  /*3390*/  MOV R0, UR4 ;  /* 0x0000000400007c02 */ /* 0x000fce0008000f00 */
.L_x_51:
[----:B-1----:R1:W2:Y:S02]  /*33a0*/  SYNCS.PHASECHK.TRANS64.TRYWAIT P0, [R0+URZ+0xa0], R2 ;  /* 0x0000a002000075a7 */ /* 0x0022a400080011ff */
[----:B--2---:R-:W-:Y:S05]  /*33b0*/  @!P0 NANOSLEEP.SYNCS 0x989680 ;  /* 0x009896800000895d */ /* 0x004fea0003900000 */
[----:B------:R-:W2:Y:S02]  /*33c0*/  @!P0 SYNCS.PHASECHK.TRANS64 P0, [R0+URZ+0xa0], R2 ;  /* 0x0000a002000085a7 */ /* 0x000ea400080010ff */
[----:B--2---:R-:W-:Y:S05]  /*33d0*/  @P0 EXIT ;  /* 0x000000000000094d */ /* 0x004fea0003800000 */
[----:B------:R-:W-:Y:S05]  /*33e0*/  BRA `(.L_x_51) ;  /* 0xfffffffc00ec7947 */ /* 0x000fea000383ffff */
.L_x_44:
[----:B------:R-:W-:-:S09]  /*33f0*/  UISETP.NE.AND UP1, UPT, UR8, URZ, UPT ;  /* 0x000000ff0800728c */ /* 0x000fd2000bf25270 */
[----:B------:R-:W-:Y:S05]  /*3400*/  BRA.U UP1, `(.L_x_52) ;  /* 0x0000000d01cc7547 */ /* 0x000fea000b800000 */
[----:B------:R-:W-:Y:S01]  /*3410*/  UMOV UR4, 0x40 ;  /* 0x0000004000047882 */ /* 0x000fe20000000000 */
[----:B------:R-:W-:Y:S01]  /*3420*/  NOP ;  /* 0x0000000000007918 */ /* 0x000fe20000000000 */
[----:B------:R-:W-:Y:S01]  /*3430*/  ULEA UR4, UR37, UR4, 0x18 ;  /* 0x0000000425047291 */ /* 0x000fe2000f8ec0ff */
[----:B------:R-:W-:Y:S02]  /*3440*/  UMOV UR5, 0x400 ;  /* 0x0000040000057882 */ /* 0x000fe40000000000 */
[----:B------:R-:W-:-:S06]  /*3450*/  ULEA UR37, UR37, UR5, 0x18 ;  /* 0x0000000525257291 */ /* 0x000fcc000f8ec0ff */
[----:B------:R-:W1:Y:S02]  /*3460*/  LDS.U8 R0, [UR4+0x1c] ;  /* 0x00001c04ff007984 */ /* 0x000e640008000000 */
[----:B-1----:R-:W-:-:S13]  /*3470*/  ISETP.NE.AND P0, PT, R0, RZ, PT ;  /* 0x000000ff0000720c */ /* 0x002fda0003f05270 */
[----:B------:R-:W-:Y:S05]  /*3480*/  @P0 BRA `(.L_x_53) ;  /* 0x0000000000580947 */ /* 0x000fea0003800000 */
[----:B------:R-:W-:-:S13]  /*3490*/  ELECT P0, URZ, PT ;  /* 0x0000000000ff782f */ /* 0x000fda0003800000 */
[----:B------:R-:W-:Y:S05]  /*34a0*/  @!P0 BRA `(.L_x_54) ;  /* 0x0000000000608947 */ /* 0x000fea0003800000 */
[----:B------:R-:W-:Y:S01]  /*34b0*/  UMOV UR5, 0x10 ;  /* 0x0000001000057882 */ /* 0x000fe20000000000 */
[----:B------:R-:W-:Y:S01]  /*34c0*/  HFMA2 R0, -RZ, RZ, 0, 5.9604644775390625e-08 ;  /* 0x00000001ff007431 */ /* 0x000fe200000001ff */
[----:B------:R-:W-:-:S03]  /*34d0*/  MOV R2, 0xffff ;  /* 0x0000ffff00027802 */ /* 0x000fc60000000f00 */
[----:B------:R-:W-:Y:S04]  /*34e0*/  DEPBAR.LE SB1, 0x36 ;  /* 0x00009d800000791a */ /* 0x000fe80000000000 */
[----:B------:R-:W1:Y:S02]  /*34f0*/  UTCATOMSWS.FIND_AND_SET.ALIGN UP0, UR5, UR5 ;  /* 0x00000005000575e3 */ /* 0x000e640008000800 */
[----:B-1----:R-:W-:Y:S01]  /*3500*/  MOV R3, UR5 ;  /* 0x0000000500037c02 */ /* 0x002fe20008000f00 */
[----:B------:R-:W-:Y:S06]  /*3510*/  BRA.U UP0, `(.L_x_55) ;  /* 0x0000000100187547 */ /* 0x000fec000b800000 */
.L_x_56:
[----:B------:R-:W-:Y:S05]  /*3520*/  NANOSLEEP 0x64 ;  /* 0x000000640000795d */ /* 0x000fea0003800000 */
[----:B------:R-:W-:-:S05]  /*3530*/  UMOV UR5, 0x10 ;  /* 0x0000001000057882 */ /* 0x000fca0000000000 */
[----:B------:R-:W-:Y:S04]  /*3540*/  DEPBAR.LE SB1, 0x36 ;  /* 0x00009d800000791a */ /* 0x000fe80000000000 */
[----:B------:R-:W1:Y:S02]  /*3550*/  UTCATOMSWS.FIND_AND_SET.ALIGN UP0, UR5, UR5 ;  /* 0x00000005000575e3 */ /* 0x000e640008000800 */
[----:B-1----:R-:W-:Y:S01]  /*3560*/  MOV R3, UR5 ;  /* 0x0000000500037c02 */ /* 0x002fe20008000f00 */
[----:B------:R-:W-:Y:S05]  /*3570*/  BRA.U !UP0, `(.L_x_56) ;  /* 0xfffffffd08e87547 */ /* 0x000fea000b83ffff */
.L_x_55:
[-C--:B------:R-:W-:Y:S02]  /*3580*/  SHF.L.U32 R2, R2, R3.reuse, RZ ;  /* 0x0000000302027219 */ /* 0x080fe400000006ff */
[----:B------:R-:W-:Y:S01]  /*3590*/  SHF.L.U32 R0, R0, R3, RZ ;  /* 0x0000000300007219 */ /* 0x000fe200000006ff */
[----:B------:R-:W-:Y:S02]  /*35a0*/  IMAD.SHL.U32 R3, R3, 0x20, RZ ;  /* 0x0000002003037824 */ /* 0x000fe400078e00ff */
[----:B------:R1:W-:Y:S04]  /*35b0*/  ATOMS.OR RZ, [UR4+0x14], R2 ;  /* 0x00001402ffff798c */ /* 0x0003e8000b000004 */
[----:B------:R1:W-:Y:S04]  /*35c0*/  ATOMS.OR RZ, [UR4+0x18], R0 ;  /* 0x00001800ffff798c */ /* 0x0003e8000b000004 */
[----:B------:R1:W-:Y:S01]  /*35d0*/  STS [UR37+0x140], R3 ;  /* 0x00014003ff007988 */ /* 0x0003e20008000825 */
[----:B------:R-:W-:Y:S05]  /*35e0*/  BRA `(.L_x_54) ;  /* 0x0000000000107947 */ /* 0x000fea0003800000 */
.L_x_53:
[----:B------:R-:W-:Y:S02]  /*35f0*/  MOV R0, 0xffffffff ;  /* 0xffffffff00007802 */ /* 0x000fe40000000f00 */
[----:B------:R-:W-:-:S03]  /*3600*/  MOV R2, 0x3630 ;  /* 0x0000363000027802 */ /* 0x000fc60000000f00 */
[----:B------:R1:W-:Y:S04]  /*3610*/  STS [UR37+0x140], R0 ;  /* 0x00014000ff007988 */ /* 0x0003e80008000825 */
[----:B-1-3-5:R-:W-:Y:S05]  /*3620*/  CALL.REL.NOINC `($__internal_1_$__cuda_sm10x_tcgen05_guardrail_trap_phase_invalid_during_alloc) ;  /* 0x00000090005c7944 */ /* 0x02afea0003c00000 */
.L_x_54:
[----:B------:R-:W-:Y:S05]  /*3630*/  WARPSYNC.ALL ;  /* 0x0000000000007948 */ /* 0x000fea0003800000 */
[----:B------:R-:W2:Y:S01]  /*3640*/  S2UR UR5, SR_CgaCtaId ;  /* 0x00000000000579c3 */ /* 0x000ea20000008800 */
[----:B------:R-:W-:Y:S01]  /*3650*/  UMOV UR4, 0x400 ;  /* 0x0000040000047882 */ /* 0x000fe20000000000 */
[----:B------:R-:W-:-:S06]  /*3660*/  NOP ;  /* 0x0000000000007918 */ /* 0x000fcc0000000000 */
[----:B------:R-:W-:Y:S06]  /*3670*/  BAR.ARV 0x6, 0xa0 ;  /* 0x0182800000007b1d */ /* 0x000fec0000002000 */
[----:B------:R-:W4:Y:S01]  /*3680*/  LDCU UR7, c[0x0][0x38c] ;  /* 0x00007180ff0777ac */ /* 0x000f220008000800 */
[----:B------:R-:W-:Y:S01]  /*3690*/  IMAD.MOV.U32 R11, RZ, RZ, 0x1 ;  /* 0x00000001ff0b7424 */ /* 0x000fe200078e00ff */
[----:B------:R-:W-:Y:S01]  /*36a0*/  CS2R R8, SRZ ;  /* 0x0000000000087805 */ /* 0x000fe2000001ff00 */
[----:B------:R-:W-:Y:S01]  /*36b0*/  IMAD.MOV.U32 R10, RZ, RZ, RZ ;  /* 0x000000ffff0a7224 */ /* 0x000fe200078e00ff */
[----:B------:R-:W3:Y:S01]  /*36c0*/  LDCU UR6, c[0x0][0x38c] ;  /* 0x00007180ff0677ac */ /* 0x000ee20008000800 */
[----:B------:R-:W-:Y:S01]  /*36d0*/  UMOV UR15, URZ ;  /* 0x000000ff000f7c82 */ /* 0x000fe20008000000 */
[----:B------:R-:W-:Y:S01]  /*36e0*/  UMOV UR14, URZ ;  /* 0x000000ff000e7c82 */ /* 0x000fe20008000000 */
[----:B--2---:R-:W-:Y:S01]  /*36f0*/  ULEA UR5, UR5, UR4, 0x18 ;  /* 0x0000000405057291 */ /* 0x004fe2000f8ec0ff */
[----:B------:R-:W-:Y:S01]  /*3700*/  UMOV UR24, 0x0 ;  /* 0x0000000000187882 */ /* 0x000fe20000000000 */
[----:B------:R-:W-:-:S02]  /*3710*/  UMOV UR25, 0x4418910 ;  /* 0x0441891000197882 */ /* 0x000fc40000000000 */
[----:B------:R-:W-:Y:S02]  /*3720*/  UIADD3 UR10, UPT, UPT, UR5, 0x8800, URZ ;  /* 0x00008800050a7890 */ /* 0x000fe4000fffe0ff */
[----:B------:R-:W-:Y:S02]  /*3730*/  UIADD3 UR11, UPT, UPT, UR5, 0x10800, URZ ;  /* 0x00010800050b7890 */ /* 0x000fe4000fffe0ff */
[----:B----4-:R-:W-:Y:S01]  /*3740*/  UIADD3 UR7, UPT, UPT, UR7, 0x1f, URZ ;  /* 0x0000001f07077890 */ /* 0x010fe2000fffe0ff */
[----:B-1----:R-:W1:Y:S01]  /*3750*/  LDS R0, [UR5+0x140] ;  /* 0x00014005ff007984 */ /* 0x002e620008000800 */
[----:B------:R-:W-:Y:S02]  /*3760*/  USHF.R.U32.HI UR10, URZ, 0x4, UR10 ;  /* 0x00000004ff0a7899 */ /* 0x000fe4000801160a */
[----:B------:R-:W-:Y:S02]  /*3770*/  USHF.R.S32.HI UR4, URZ, 0x1f, UR7 ;  /* 0x0000001fff047899 */ /* 0x000fe40008011407 */
[----:B------:R-:W-:-:S02]  /*3780*/  USHF.R.U32.HI UR11, URZ, 0x4, UR11 ;  /* 0x00000004ff0b7899 */ /* 0x000fc4000801160b */
[----:B------:R-:W-:Y:S02]  /*3790*/  ULEA.HI UR4, UR4, UR7, URZ, 0x5 ;  /* 0x0000000704047291 */ /* 0x000fe4000f8f28ff */
[----:B------:R-:W-:Y:S02]  /*37a0*/  ULOP3.LUT UR10, UR10, 0x3fff, URZ, 0xc0, !UPT ;  /* 0x00003fff0a0a7892 */ /* 0x000fe4000f8ec0ff */
[----:B------:R-:W-:Y:S02]  /*37b0*/  USHF.R.S32.HI UR4, URZ, 0x5, UR4 ;  /* 0x00000005ff047899 */ /* 0x000fe40008011404 */
[----:B------:R-:W-:Y:S02]  /*37c0*/  ULOP3.LUT UR11, UR11, 0x3fff, URZ, 0xc0, !UPT ;  /* 0x00003fff0b0b7892 */ /* 0x000fe4000f8ec0ff */
[----:B------:R-:W-:Y:S01]  /*37d0*/  UISETP.LT.AND UP0, UPT, UR4, 0x1, UPT ;  /* 0x000000010400788c */ /* 0x000fe2000bf01270 */
[----:B------:R-:W-:Y:S01]  /*37e0*/  UMOV UR22, 0x0 ;  /* 0x0000000000167882 */ /* 0x000fe20000000000 */
[----:B------:R-:W-:-:S02]  /*37f0*/  UMOV UR23, 0x4418910 ;  /* 0x0441891000177882 */ /* 0x000fc40000000000 */
[----:B------:R-:W-:Y:S02]  /*3800*/  USEL UR9, UR4, 0x1, !UP0 ;  /* 0x0000000104097887 */ /* 0x000fe4000c000000 */
[----:B------:R-:W-:Y:S02]  /*3810*/  ULOP3.LUT UR10, UR10, 0x1000000, URZ, 0xfc, !UPT ;  /* 0x010000000a0a7892 */ /* 0x000fe4000f8efcff */
[----:B------:R-:W-:Y:S02]  /*3820*/  ULOP3.LUT UR11, UR11, 0x1000000, URZ, 0xfc, !UPT ;  /* 0x010000000b0b7892 */ /* 0x000fe4000f8efcff */
[----:B------:R-:W-:Y:S02]  /*3830*/  UIADD3 UR9, UPT, UPT, -UR9, URZ, URZ ;  /* 0x000000ff09097290 */ /* 0x000fe4000fffe1ff */
[----:B---3--:R-:W-:Y:S01]  /*3840*/  UISETP.GE.AND UP3, UPT, UR6, 0x1, UPT ;  /* 0x000000010600788c */ /* 0x008fe2000bf66270 */
[----:B------:R-:W-:Y:S01]  /*3850*/  UMOV UR20, 0x0 ;  /* 0x0000000000147882 */ /* 0x000fe20000000000 */
[----:B------:R-:W-:Y:S01]  /*3860*/  UMOV UR21, 0x4418910 ;  /* 0x0441891000157882 */ /* 0x000fe20000000000 */
[----:B------:R-:W-:Y:S01]  /*3870*/  UMOV UR18, 0x0 ;  /* 0x0000000000127882 */ /* 0x000fe20000000000 */
[----:B------:R-:W-:Y:S01]  /*3880*/  UMOV UR19, 0x4418910 ;  /* 0x0441891000137882 */ /* 0x000fe20000000000 */
[----:B-1----:R-:W-:-:S15]  /*3890*/  R2UR UR16, R0 ;  /* 0x00000000001072ca */ /* 0x002fde00000e0000 */
.L_x_63:
[----:B------:R-:W-:Y:S02]  /*38a0*/  LEA R0, R10, UR5, 0x3 ;  /* 0x000000050a007c11 */ /* 0x000fe4000f8e18ff */
[----:B------:R-:W-:Y:S02]  /*38b0*/  SHF.L.U32 R2, R9, 0x1f, RZ ;  /* 0x0000001f09027819 */ /* 0x000fe400000006ff */
[----:B------:R-:W-:Y:S01]  /*38c0*/  PLOP3.LUT P0, PT, PT, PT, UP3, 0x80, 0x8 ;  /* 0x000000000008781c */ /* 0x000fe20003f0f038 */
[----:B------:R-:W-:Y:S01]  /*38d0*/  VIADD R3, R0, 0xa0 ;  /* 0x000000a000037836 */ /* 0x000fe20000000000 */
[----:B-1----:R-:W1:Y:S02]  /*38e0*/  SYNCS.PHASECHK.TRANS64.TRYWAIT P1, [R0+URZ+0x90], R2 ;  /* 0x00009002000075a7 */ /* 0x002e6400080211ff */
[----:B-1-3--:R-:W-:Y:S09]  /*38f0*/  @!P1 BRA `(.L_x_57) ;  /* 0x0000008000f89947 */ /* 0x00aff20003800000 */
.L_x_186:
[----:B------:R-:W-:Y:S01]  /*3900*/  LEA R4, R10, UR5, 0x4 ;  /* 0x000000050a047c11 */ /* 0x000fe2000f8e20ff */
[----:B------:R-:W-:Y:S01]  /*3910*/  @UP3 ULEA UR6, UR14, UR5, 0x3 ;  /* 0x000000050e063291 */ /* 0x000fe2000f8e18ff */
[----:B------:R-:W-:Y:S01]  /*3920*/  PLOP3.LUT P2, PT, PT, PT, PT, 0x80, 0x8 ;  /* 0x000000000008781c */ /* 0x000fe20003f4f070 */
[----:B------:R-:W-:Y:S01]  /*3930*/  ULEA UR7, UR15, UR5, 0x3 ;  /* 0x000000050f077291 */ /* 0x000fe2000f8e18ff */
[----:B------:R-:W-:Y:S02]  /*3940*/  PRMT R3, RZ, 0x654, R3 ;  /* 0x00000654ff037816 */ /* 0x000fe40000000003 */
[----:B------:R-:W2:Y:S01]  /*3950*/  LDS.128 R4, [R4+0x120] ;  /* 0x0001200004047984 */ /* 0x000ea20000000c00 */
[----:B-1----:R-:W-:Y:S02]  /*3960*/  @P0 SHF.L.U32 R2, R8, 0x1f, RZ ;  /* 0x0000001f08020819 */ /* 0x002fe400000006ff */
[----:B------:R-:W-:Y:S01]  /*3970*/  SHF.L.U32 R0, R11, 0x1f, RZ ;  /* 0x0000001f0b007819 */ /* 0x000fe200000006ff */
[----:B------:R-:W-:Y:S01]  /*3980*/  @!PT LDS RZ, [RZ] ;  /* 0x00000000fffff984 */ /* 0x000fe20000000800 */
[----:B------:R-:W-:Y:S01]  /*3990*/  @!PT LDS RZ, [RZ] ;  /* 0x00000000fffff984 */ /* 0x000fe20000000800 */
[----:B------:R-:W-:Y:S01]  /*39a0*/  @!PT LDS RZ, [RZ] ;  /* 0x00000000fffff984 */ /* 0x000fe20000000800 */
[----:B------:R-:W-:Y:S01]  /*39b0*/  @!PT LDS RZ, [RZ] ;  /* 0x00000000fffff984 */ /* 0x000fe20000000800 */
[----:B------:R1:W-:Y:S06]  /*39c0*/  MEMBAR.ALL.CTA ;  /* 0x0000000000007992 */ /* 0x0003ec0000008000 */
[----:B-1----:R-:W1:Y:S02]  /*39d0*/  FENCE.VIEW.ASYNC.S ;  /* 0x00000000000073c6 */ /* 0x002e640000000000 */
[----:B-1----:R1:W-:Y:S01]  /*39e0*/  SYNCS.ARRIVE.TRANS64.RED.A1T0 RZ, [R3+URZ], RZ ;  /* 0x000000ff03ff79a7 */ /* 0x0023e200081004ff */
[----:B------:R1:W3:Y:S01]  /*39f0*/  @P0 SYNCS.PHASECHK.TRANS64.TRYWAIT P2, [UR6], R2 ;  /* 0x00000002ff0005a7 */ /* 0x0002e20008041106 */
[----:B------:R-:W-:Y:S01]  /*3a00*/  ULEA.HI UR6, UR15, UR15, URZ, 0x1 ;  /* 0x0000000f0f067291 */ /* 0x000fe2000f8f08ff */
[----:B--2---:R-:W-:-:S03]  /*3a10*/  LOP3.LUT P1, RZ, R6, 0x1, RZ, 0xc0, !PT ;  /* 0x0000000106ff7812 */ /* 0x004fc6000782c0ff */
[----:B------:R-:W-:Y:S02]  /*3a20*/  USHF.L.U32 UR8, UR6, 0x7, URZ ;  /* 0x0000000706087899 */ /* 0x000fe400080006ff */
[----:B------:R-:W-:Y:S02]  /*3a30*/  ULOP3.LUT UR6, UR6, 0xffe, URZ, 0xc0, !UPT ;  /* 0x00000ffe06067892 */ /* 0x000fe4000f8ec0ff */
[----:B------:R-:W-:Y:S02]  /*3a40*/  ULOP3.LUT UR8, UR8, 0xffffff00, URZ, 0xc0, !UPT ;  /* 0xffffff0008087892 */ /* 0x000fe4000f8ec0ff */
[----:B------:R-:W-:Y:S02]  /*3a50*/  UIADD3 UR6, UPT, UPT, -UR6, UR15, URZ ;  /* 0x0000000f06067290 */ /* 0x000fe4000fffe1ff */
[----:B------:R-:W-:Y:S01]  /*3a60*/  UIADD3 UR8, UPT, UPT, UR16, UR8, URZ ;  /* 0x0000000810087290 */ /* 0x000fe2000fffe0ff */
[----:B------:R-:W2:Y:S03]  /*3a70*/  SYNCS.PHASECHK.TRANS64.TRYWAIT P0, [UR7+0xd0], R0 ;  /* 0x0000d000ff0075a7 */ /* 0x000ea60008001107 */
[----:B------:R-:W-:Y:S01]  /*3a80*/  ULEA UR8, UR6, UR8, 0x14 ;  /* 0x0000000806087291 */ /* 0x000fe2000f8ea0ff */
[----:B-123--:R-:W-:Y:S11]  /*3a90*/  @!P0 BRA `(.L_x_58) ;  /* 0x0000008000a48947 */ /* 0x00eff60003800000 */
.L_x_188:
[----:B------:R-:W-:Y:S01]  /*3aa0*/  IADD3 R10, PT, PT, R10, 0x1, RZ ;  /* 0x000000010a0a7810 */ /* 0x000fe20007ffe0ff */
[----:B------:R-:W-:Y:S06]  /*3ab0*/  BRA.U !UP3, `(.L_x_59) ;  /* 0x000000010bc07547 */ /* 0x000fec000b800000 */
[----:B------:R-:W-:Y:S01]  /*3ac0*/  UPLOP3.LUT UP4, UPT, UPT, UPT, UPT, 0x40, 0x4 ;  /* 0x000000000004789c */ /* 0x000fe20003f8e870 */
[----:B------:R-:W-:Y:S01]  /*3ad0*/  UMOV UR13, UR9 ;  /* 0x00000009000d7c82 */ /* 0x000fe20008000000 */
[----:B------:R-:W-:Y:S01]  /*3ae0*/  UMOV UR12, UR4 ;  /* 0x00000004000c7c82 */ /* 0x000fe20008000000 */
[----:B------:R-:W-:-:S08]  /*3af0*/  UMOV UR17, UR14 ;  /* 0x0000000e00117c82 */ /* 0x000fd00008000000 */
.L_x_62:
[----:B------:R-:W-:Y:S02]  /*3b00*/  UIADD3 UR13, UPT, UPT, UR13, 0x1, URZ ;  /* 0x000000010d0d7890 */ /* 0x000fe4000fffe0ff */
[----:B--2---:R-:W-:Y:S02]  /*3b10*/  ULEA UR6, UR17, UR5, 0x3 ;  /* 0x0000000511067291 */ /* 0x004fe4000f8e18ff */
[----:B------:R-:W-:Y:S01]  /*3b20*/  UISETP.NE.AND UP0, UPT, UR13, URZ, UPT ;  /* 0x000000ff0d00728c */ /* 0x000fe2000bf05270 */
[----:B---3--:R-:W-:Y:S10]  /*3b30*/  @P2 BRA `(.L_x_60) ;  /* 0x00000000000c2947 */ /* 0x008ff40003800000 */
[----:B-1----:R-:W-:Y:S04]  /*3b40*/  SHF.L.U32 R2, R8, 0x1f, RZ ;  /* 0x0000001f08027819 */ /* 0x002fe800000006ff */
[----:B------:R-:W1:Y:S02]  /*3b50*/  SYNCS.PHASECHK.TRANS64.TRYWAIT P0, [UR6], R2 ;  /* 0x00000002ff0075a7 */ /* 0x000e640008001106 */
[----:B-1----:R-:W-:Y:S05]  /*3b60*/  @!P0 BRA `(.L_x_61) ;  /* 0x0000008000888947 */ /* 0x002fea0003800000 */
.L_x_60:
[----:B------:R-:W-:Y:S01]  /*3b70*/  UISETP.NE.AND UP1, UPT, UR12, 0x1, UPT ;  /* 0x000000010c00788c */ /* 0x000fe2000bf25270 */
[----:B------:R-:W-:Y:S01]  /*3b80*/  PLOP3.LUT P2, PT, PT, PT, PT, 0x80, 0x8 ;  /* 0x000000000008781c */ /* 0x000fe20003f4f070 */
[----:B------:R-:W-:Y:S02]  /*3b90*/  UIADD3 UR14, UPT, UPT, UR17, 0x1, URZ ;  /* 0x00000001110e7890 */ /* 0x000fe4000fffe0ff */
[----:B------:R-:W-:Y:S02]  /*3ba0*/  ULEA UR28, UR17, UR11, 0xb ;  /* 0x0000000b111c7291 */ /* 0x000fe4000f8e58ff */
[----:B------:R-:W-:Y:S01]  /*3bb0*/  UISETP.NE.AND UP2, UPT, UR14, 0x4, UPT ;  /* 0x000000040e00788c */ /* 0x000fe2000bf45270 */
[----:B------:R-:W-:Y:S01]  /*3bc0*/  PLOP3.LUT P0, PT, PT, PT, UP1, 0x80, 0x8 ;  /* 0x000000000008781c */ /* 0x000fe20003f0f018 */
[----:B------:R-:W-:Y:S02]  /*3bd0*/  UIADD3 UR40, UPT, UPT, UR28, 0x40, URZ ;  /* 0x000000401c287890 */ /* 0x000fe4000fffe0ff */
[----:B------:R-:W-:Y:S02]  /*3be0*/  USEL UR27, URZ, 0x1, UP2 ;  /* 0x00000001ff1b7887 */ /* 0x000fe40009000000 */
[----:B------:R-:W-:Y:S02]  /*3bf0*/  USEL UR14, UR14, URZ, UP2 ;  /* 0x000000ff0e0e7287 */ /* 0x000fe40009000000 */
[----:B------:R-:W-:Y:S02]  /*3c00*/  UIADD3 UR36, UPT, UPT, UR28, 0x80, URZ ;  /* 0x000000801c247890 */ /* 0x000fe4000fffe0ff */
[----:B------:R-:W-:Y:S01]  /*3c10*/  @UP1 ULEA UR26, UR14, UR5, 0x3 ;  /* 0x000000050e1a1291 */ /* 0x000fe2000f8e18ff */
[----:B------:R-:W-:Y:S01]  /*3c20*/  LOP3.LUT R8, R8, UR27, RZ, 0x3c, !PT ;  /* 0x0000001b08087c12 */ /* 0x000fe2000f8e3cff */
[----:B------:R-:W-:Y:S02]  /*3c30*/  UIADD3 UR32, UPT, UPT, UR28, 0xc0, URZ ;  /* 0x000000c01c207890 */ /* 0x000fe4000fffe0ff */
[----:B------:R-:W-:Y:S01]  /*3c40*/  UIADD3 UR6, UPT, UPT, UR6, 0x20, URZ ;  /* 0x0000002006067890 */ /* 0x000fe2000fffe0ff */
[----:B-1----:R-:W-:Y:S01]  /*3c50*/  @P0 SHF.L.U32 R0, R8, 0x1f, RZ ;  /* 0x0000001f08000819 */ /* 0x002fe200000006ff */
[----:B------:R-:W-:Y:S01]  /*3c60*/  UIADD3 UR12, UPT, UPT, UR12, -0x1, URZ ;  /* 0xffffffff0c0c7890 */ /* 0x000fe2000fffe0ff */
[----:B------:R-:W-:Y:S02]  /*3c70*/  UMOV UR29, 0x20004020 ;  /* 0x20004020001d7882 */ /* 0x000fe40000000000 */
[----:B------:R2:W3:Y:S01]  /*3c80*/  @P0 SYNCS.PHASECHK.TRANS64.TRYWAIT P2, [UR26], R0 ;  /* 0x00000000ff0005a7 */ /* 0x0004e2000804111a */
[----:B------:R-:W-:Y:S01]  /*3c90*/  ULEA UR26, UR17, UR10, 0x9 ;  /* 0x0000000a111a7291 */ /* 0x000fe2000f8e48ff */
[----:B------:R-:W-:Y:S01]  /*3ca0*/  UMOV UR27, 0x20004020 ;  /* 0x20004020001b7882 */ /* 0x000fe20000000000 */
[----:B------:R-:W-:Y:S02]  /*3cb0*/  UMOV UR41, 0x20004020 ;  /* 0x2000402000297882 */ /* 0x000fe40000000000 */
[----:B------:R-:W-:Y:S02]  /*3cc0*/  UIADD3 UR38, UPT, UPT, UR26, 0x40, URZ ;  /* 0x000000401a267890 */ /* 0x000fe4000fffe0ff */
[----:B------:R-:W-:Y:S02]  /*3cd0*/  UIADD3 UR34, UPT, UPT, UR26, 0x80, URZ ;  /* 0x000000801a227890 */ /* 0x000fe4000fffe0ff */
[----:B------:R-:W-:Y:S01]  /*3ce0*/  UIADD3 UR30, UPT, UPT, UR26, 0xc0, URZ ;  /* 0x000000c01a1e7890 */ /* 0x000fe2000fffe0ff */
[----:B------:R2:W-:Y:S01]  /*3cf0*/  UTCHMMA gdesc[UR26], gdesc[UR28], tmem[UR8], tmem[UR24], idesc[UR25], UP4 ;  /* 0x00ff181c1a0075ea */ /* 0x0005e2000a000008 */
[----:B------:R-:W-:Y:S01]  /*3d00*/  UPLOP3.LUT UP4, UPT, UPT, UPT, UPT, 0x80, 0x8 ;  /* 0x000000000008789c */ /* 0x000fe20003f8f070 */
[----:B------:R-:W-:Y:S01]  /*3d10*/  UMOV UR39, 0x20004020 ;  /* 0x2000402000277882 */ /* 0x000fe20000000000 */
[----:B------:R-:W-:Y:S01]  /*3d20*/  UMOV UR37, 0x20004020 ;  /* 0x2000402000257882 */ /* 0x000fe20000000000 */
[----:B------:R2:W-:Y:S01]  /*3d30*/  UTCHMMA gdesc[UR38], gdesc[UR40], tmem[UR8], tmem[UR22], idesc[UR23], UPT ;  /* 0x00ff1628260075ea */ /* 0x0005e2000b800008 */
[----:B------:R-:W-:Y:S01]  /*3d40*/  UMOV UR35, 0x20004020 ;  /* 0x2000402000237882 */ /* 0x000fe20000000000 */
[----:B------:R-:W-:Y:S01]  /*3d50*/  UMOV UR33, 0x20004020 ;  /* 0x2000402000217882 */ /* 0x000fe20000000000 */
[----:B------:R-:W-:Y:S01]  /*3d60*/  UMOV UR31, 0x20004020 ;  /* 0x20004020001f7882 */ /* 0x000fe20000000000 */
[----:B------:R2:W-:Y:S01]  /*3d70*/  UTCHMMA gdesc[UR34], gdesc[UR36], tmem[UR8], tmem[UR20], idesc[UR21], UPT ;  /* 0x00ff1424220075ea */ /* 0x0005e2000b800008 */
[----:B------:R2:W-:Y:S01]  /*3d80*/  UTCHMMA gdesc[UR30], gdesc[UR32], tmem[UR8], tmem[UR18], idesc[UR19], UPT ;  /* 0x00ff12201e0075ea */ /* 0x0005e2000b800008 */
[----:B------:R2:W-:Y:S01]  /*3d90*/  UTCBAR [UR6], URZ ;  /* 0x000000ff060073e9 */ /* 0x0005e200080000ff */
[----:B------:R-:W-:Y:S01]  /*3da0*/  UMOV UR17, UR14 ;  /* 0x0000000e00117c82 */ /* 0x000fe20008000000 */
[----:B------:R-:W-:Y:S05]  /*3db0*/  BRA.U UP0, `(.L_x_62) ;  /* 0xfffffffd00507547 */ /* 0x000fea000b83ffff */
.L_x_59:
[----:B------:R-:W-:Y:S01]  /*3dc0*/  UIADD3 UR15, UPT, UPT, UR15, 0x1, URZ ;  /* 0x000000010f0f7890 */ /* 0x000fe2000fffe0ff */
[C---:B------:R-:W-:Y:S01]  /*3dd0*/  ISETP.NE.AND P0, PT, R10.reuse, 0x2, PT ;  /* 0x000000020a00780c */ /* 0x040fe20003f05270 */
[----:B------:R-:W-:Y:S02]  /*3de0*/  UIADD3 UR7, UPT, UPT, UR7, 0xb0, URZ ;  /* 0x000000b007077890 */ /* 0x000fe4000fffe0ff */
[----:B------:R-:W-:Y:S01]  /*3df0*/  UISETP.NE.AND UP0, UPT, UR15, 0x4, UPT ;  /* 0x000000040f00788c */ /* 0x000fe2000bf05270 */
[----:B-12---:R-:W-:Y:S02]  /*3e00*/  SEL R0, RZ, 0x1, P0 ;  /* 0x00000001ff007807 */ /* 0x006fe40000000000 */
[----:B------:R-:W-:Y:S01]  /*3e10*/  SEL R10, R10, RZ, P0 ;  /* 0x000000ff0a0a7207 */ /* 0x000fe20000000000 */
[----:B------:R-:W-:Y:S01]  /*3e20*/  USEL UR6, URZ, 0x1, UP0 ;  /* 0x00000001ff067887 */ /* 0x000fe20008000000 */
[----:B------:R-:W-:Y:S01]  /*3e30*/  LOP3.LUT R9, R9, R0, RZ, 0x3c, !PT ;  /* 0x0000000009097212 */ /* 0x000fe200078e3cff */
[----:B------:R-:W-:Y:S01]  /*3e40*/  USEL UR15, UR15, URZ, UP0 ;  /* 0x000000ff0f0f7287 */ /* 0x000fe20008000000 */
[----:B------:R1:W-:Y:S03]  /*3e50*/  UTCBAR [UR7], URZ ;  /* 0x000000ff070073e9 */ /* 0x0003e600080000ff */
[----:B------:R-:W-:Y:S01]  /*3e60*/  LOP3.LUT R11, R11, UR6, RZ, 0x3c, !PT ;  /* 0x000000060b0b7c12 */ /* 0x000fe2000f8e3cff */
[----:B------:R-:W-:Y:S07]  /*3e70*/  @P1 BRA `(.L_x_63) ;  /* 0xfffffff800881947 */ /* 0x000fee000383ffff */
[----:B------:R-:W2:Y:S01]  /*3e80*/  S2UR UR4, SR_CgaCtaId ;  /* 0x00000000000479c3 */ /* 0x000ea20000008800 */
[----:B------:R-:W-:Y:S01]  /*3e90*/  ELECT P0, URZ, PT ;  /* 0x0000000000ff782f */ /* 0x000fe20003800000 */
[----:B------:R-:W-:Y:S01]  /*3ea0*/  IMAD.MOV.U32 R0, RZ, RZ, 0x1 ;  /* 0x00000001ff007424 */ /* 0x000fe200078e00ff */
[----:B------:R-:W-:Y:S01]  /*3eb0*/  UIADD3 UR5, UPT, UPT, UR5, 0xd0, URZ ;  /* 0x000000d005057890 */ /* 0x000fe2000fffe0ff */
[----:B------:R-:W-:Y:S01]  /*3ec0*/  SHF.L.U32 R2, R11, 0x1f, RZ ;  /* 0x0000001f0b027819 */ /* 0x000fe200000006ff */
[----:B------:R-:W-:-:S03]  /*3ed0*/  UMOV UR6, 0x40 ;  /* 0x0000004000067882 */ /* 0x000fc60000000000 */
[----:B------:R-:W-:Y:S01]  /*3ee0*/  UVIRTCOUNT.DEALLOC.SMPOOL 0x80 ;  /* 0x000000800000784c */ /* 0x000fe20000000000 */
[----:B--2---:R-:W-:Y:S02]  /*3ef0*/  ULEA UR4, UR4, UR6, 0x18 ;  /* 0x0000000604047291 */ /* 0x004fe4000f8ec0ff */
[----:B------:R-:W-:-:S07]  /*3f00*/  ULEA UR6, UR15, UR5, 0x3 ;  /* 0x000000050f067291 */ /* 0x000fce000f8e18ff */
[----:B------:R2:W-:Y:S02]  /*3f10*/  @P0 STS.U8 [UR4+0x1c], R0 ;  /* 0x00001c00ff000988 */ /* 0x0005e40008000004 */
[----:B------:R-:W4:Y:S02]  /*3f20*/  SYNCS.PHASECHK.TRANS64.TRYWAIT P0, [UR6], R2 ;  /* 0x00000002ff0075a7 */ /* 0x000f240008001106 */
[----:B--2-4-:R-:W-:Y:S05]  /*3f30*/  @!P0 BRA `(.L_x_64) ;  /* 0x0000007c00ac8947 */ /* 0x014fea0003800000 */
.L_x_191:
[----:B-1----:R-:W-:-:S04]  /*3f40*/  UIADD3 UR7, UPT, UPT, UR15, 0x1, URZ ;  /* 0x000000010f077890 */ /* 0x002fc8000fffe0ff */
[----:B------:R-:W-:-:S04]  /*3f50*/  UISETP.NE.AND UP0, UPT, UR7, 0x4, UPT ;  /* 0x000000040700788c */ /* 0x000fc8000bf05270 */
[----:B------:R-:W-:Y:S02]  /*3f60*/  USEL UR8, URZ, 0x1, UP0 ;  /* 0x00000001ff087887 */ /* 0x000fe40008000000 */
[----:B------:R-:W-:-:S04]  /*3f70*/  USEL UR7, UR7, URZ, UP0 ;  /* 0x000000ff07077287 */ /* 0x000fc80008000000 */
[----:B------:R-:W-:Y:S01]  /*3f80*/  ULEA UR6, UR7, UR5, 0x3 ;  /* 0x0000000507067291 */ /* 0x000fe2000f8e18ff */
[----:B--2---:R-:W-:-:S04]  /*3f90*/  LOP3.LUT R2, R11, UR8, RZ, 0x3c, !PT ;  /* 0x000000080b027c12 */ /* 0x004fc8000f8e3cff */
[----:B------:R-:W-:-:S04]  /*3fa0*/  SHF.L.U32 R3, R2, 0x1f, RZ ;  /* 0x0000001f02037819 */ /* 0x000fc800000006ff */
[----:B------:R-:W1:Y:S02]  /*3fb0*/  SYNCS.PHASECHK.TRANS64.TRYWAIT P0, [UR6], R3 ;  /* 0x00000003ff0075a7 */ /* 0x000e640008001106 */
[----:B-1----:R-:W-:Y:S05]  /*3fc0*/  @!P0 BRA `(.L_x_65) ;  /* 0x0000007c00a08947 */ /* 0x002fea0003800000 */
.L_x_193:
        /* <DEDUP_REMOVED lines=9> */
.L_x_195:
[----:B------:R-:W-:-:S04]  /*4060*/  UIADD3 UR7, UPT, UPT, UR7, 0x1, URZ ;  /* 0x0000000107077890 */ /* 0x000fc8000fffe0ff */
[----:B------:R-:W-:-:S04]  /*4070*/  UISETP.NE.AND UP0, UPT, UR7, 0x4, UPT ;  /* 0x000000040700788c */ /* 0x000fc8000bf05270 */
[----:B------:R-:W-:Y:S02]  /*4080*/  USEL UR6, URZ, 0x1, UP0 ;  /* 0x00000001ff067887 */ /* 0x000fe40008000000 */
[----:B------:R-:W-:-:S04]  /*4090*/  USEL UR7, UR7, URZ, UP0 ;  /* 0x000000ff07077287 */ /* 0x000fc80008000000 */
[----:B------:R-:W-:Y:S01]  /*40a0*/  ULEA UR7, UR7, UR5, 0x3 ;  /* 0x0000000507077291 */ /* 0x000fe2000f8e18ff */
[----:B------:R-:W-:-:S04]  /*40b0*/  LOP3.LUT R2, R2, UR6, RZ, 0x3c, !PT ;  /* 0x0000000602027c12 */ /* 0x000fc8000f8e3cff */
[----:B------:R-:W-:-:S04]  /*40c0*/  SHF.L.U32 R2, R2, 0x1f, RZ ;  /* 0x0000001f02027819 */ /* 0x000fc800000006ff */
[----:B------:R-:W2:Y:S02]  /*40d0*/  SYNCS.PHASECHK.TRANS64.TRYWAIT P0, [UR7], R2 ;  /* 0x00000002ff0075a7 */ /* 0x000ea40008001107 */
[----:B--2---:R-:W-:Y:S05]  /*40e0*/  @!P0 BRA `(.L_x_67) ;  /* 0x0000007c00888947 */ /* 0x004fea0003800000 */
.L_x_197:
[----:B------:R-:W-:Y:S01]  /*40f0*/  NOP ;  /* 0x0000000000007918 */ /* 0x000fe20000000000 */
[----:B-1----:R-:W1:Y:S01]  /*4100*/  LDS R0, [UR4+0x14] ;  /* 0x00001404ff007984 */ /* 0x002e620008000800 */
[----:B------:R-:W-:Y:S01]  /*4110*/  ULOP3.LUT UR6, UR16, 0xffff, URZ, 0xc0, !UPT ;  /* 0x0000ffff10067892 */ /* 0x000fe2000f8ec0ff */
[----:B------:R-:W-:Y:S01]  /*4120*/  UMOV UR8, 0xffff ;  /* 0x0000ffff00087882 */ /* 0x000fe20000000000 */
[----:B------:R-:W-:Y:S02]  /*4130*/  UMOV UR5, 0x1 ;  /* 0x0000000100057882 */ /* 0x000fe40000000000 */
[----:B------:R-:W-:-:S04]  /*4140*/  USHF.R.U32.HI UR6, URZ, 0x5, UR6 ;  /* 0x00000005ff067899 */ /* 0x000fc80008011606 */
[----:B------:R-:W-:Y:S02]  /*4150*/  USHF.L.U32 UR8, UR8, UR6, URZ ;  /* 0x0000000608087299 */ /* 0x000fe400080006ff */
[----:B------:R-:W-:-:S04]  /*4160*/  USHF.L.U32 UR5, UR5, UR6, URZ ;  /* 0x0000000605057299 */ /* 0x000fc800080006ff */
[----:B-1----:R-:W-:-:S04]  /*4170*/  LOP3.LUT R0, R0, UR8, RZ, 0xc0, !PT ;  /* 0x0000000800007c12 */ /* 0x002fc8000f8ec0ff */
[----:B------:R-:W-:-:S13]  /*4180*/  ISETP.NE.AND P0, PT, R0, UR8, PT ;  /* 0x0000000800007c0c */ /* 0x000fda000bf05270 */
[----:B------:R-:W-:Y:S05]  /*4190*/  @P0 BRA `(.L_x_68) ;  /* 0x0000000000580947 */ /* 0x000fea0003800000 */
[----:B------:R-:W1:Y:S02]  /*41a0*/  LDS R0, [UR4+0x18] ;  /* 0x00001804ff007984 */ /* 0x000e640008000800 */
[----:B-1----:R-:W-:-:S04]  /*41b0*/  LOP3.LUT R0, R0, UR5, RZ, 0xc0, !PT ;  /* 0x0000000500007c12 */ /* 0x002fc8000f8ec0ff */
[----:B------:R-:W-:-:S13]  /*41c0*/  ISETP.NE.AND P0, PT, R0, UR5, PT ;  /* 0x0000000500007c0c */ /* 0x000fda000bf05270 */
[----:B------:R-:W-:Y:S05]  /*41d0*/  @P0 BRA `(.L_x_69) ;  /* 0x00000000003c0947 */ /* 0x000fea0003800000 */
[----:B------:R-:W1:Y:S01]  /*41e0*/  S2R R2, SR_LANEID ;  /* 0x0000000000027919 */ /* 0x000e620000000000 */
[----:B------:R-:W-:Y:S01]  /*41f0*/  ULOP3.LUT UR8, URZ, UR8, URZ, 0x33, !UPT ;  /* 0x00000008ff087292 */ /* 0x000fe2000f8e33ff */
[----:B------:R-:W-:Y:S02]  /*4200*/  VOTEU.ANY UR7, UPT, PT ;  /* 0x0000000000077886 */ /* 0x000fe400038e0100 */
[----:B------:R-:W-:-:S03]  /*4210*/  UFLO.U32 UR7, UR7 ;  /* 0x00000007000772bd */ /* 0x000fc600080e0000 */
[----:B------:R-:W-:-:S04]  /*4220*/  IMAD.U32 R0, RZ, RZ, UR8 ;  /* 0x00000008ff007e24 */ /* 0x000fc8000f8e00ff */
[----:B------:R2:W4:Y:S02]  /*4230*/  REDUX UR6, R0 ;  /* 0x00000000000673c4 */ /* 0x0005240000000000 */
[----:B------:R1:W-:Y:S02]  /*4240*/  UTCATOMSWS.AND URZ, UR8 ;  /* 0x0000000800ff79e3 */ /* 0x0003e40008000000 */
[----:B-1----:R-:W-:Y:S02]  /*4250*/  ISETP.EQ.U32.AND P0, PT, R2, UR7, PT ;  /* 0x0000000702007c0c */ /* 0x002fe4000bf02070 */
[----:B--2---:R-:W-:Y:S02]  /*4260*/  LOP3.LUT R0, RZ, UR5, RZ, 0x33, !PT ;  /* 0x00000005ff007c12 */ /* 0x004fe4000f8e33ff */
[----:B----4-:R-:W-:Y:S02]  /*4270*/  MOV R2, UR6 ;  /* 0x0000000600027c02 */ /* 0x010fe40008000f00 */
[----:B------:R-:W1:Y:S07]  /*4280*/  REDUX UR5, R0 ;  /* 0x00000000000573c4 */ /* 0x000e6e0000000000 */
[----:B------:R2:W-:Y:S01]  /*4290*/  @P0 ATOMS.AND RZ, [UR4+0x14], R2 ;  /* 0x00001402ffff098c */ /* 0x0005e2000a800004 */
[----:B-1----:R-:W-:-:S05]  /*42a0*/  IMAD.U32 R0, RZ, RZ, UR5 ;  /* 0x00000005ff007e24 */ /* 0x002fca000f8e00ff */
[----:B------:R2:W-:Y:S01]  /*42b0*/  @P0 ATOMS.AND RZ, [UR4+0x18], R0 ;  /* 0x00001800ffff098c */ /* 0x0005e2000a800004 */
[----:B------:R-:W-:Y:S05]  /*42c0*/  BRA `(.L_x_70) ;  /* 0x0000000000147947 */ /* 0x000fea0003800000 */
.L_x_69:
[----:B------:R-:W-:Y:S02]  /*42d0*/  MOV R2, 0x42f0 ;  /* 0x000042f000027802 */ /* 0x000fe40000000f00 */
[----:B---3-5:R-:W-:Y:S05]  /*42e0*/  CALL.REL.NOINC `($__internal_0_$__cuda_sm10x_tcgen05_guardrail_trap_col_being_dealloced_not_returned_by_alloc) ;  /* 0x0000008400207944 */ /* 0x028fea0003c00000 */
[----:B------:R-:W-:Y:S05]  /*42f0*/  BRA `(.L_x_70) ;  /* 0x0000000000087947 */ /* 0x000fea0003800000 */
.L_x_68:
[----:B------:R-:W-:Y:S02]  /*4300*/  MOV R2, 0x4320 ;  /* 0x0000432000027802 */ /* 0x000fe40000000f00 */
[----:B---3-5:R-:W-:Y:S05]  /*4310*/  CALL.REL.NOINC `($__internal_2_$__cuda_sm10x_tcgen05_guardrail_trap_unallocated_columns_being_dealloced) ;  /* 0x00000084002c7944 */ /* 0x028fea0003c00000 */
.L_x_70:
[----:B------:R-:W-:Y:S01]  /*4320*/  NOP ;  /* 0x0000000000007918 */ /* 0x000fe20000000000 */
[----:B------:R-:W-:Y:S05]  /*4330*/  EXIT ;  /* 0x000000000000794d */ /* 0x000fea0003800000 */
.L_x_52:
[----:B------:R-:W-:-:S09]  /*4340*/  UISETP.NE.OR UP2, UPT, UR8, 0x3, !UP2 ;  /* 0x000000030800788c */ /* 0x000fd2000d745670 */
[----:B------:R-:W-:Y:S05]  /*4350*/  BRA.U UP2, `(.L_x_71) ;  /* 0x0000001502807547 */ /* 0x000fea000b800000 */
[----:B------:R-:W1:Y:S01]  /*4360*/  LDC R0, c[0x0][0xb30] ;  /* 0x0002cc00ff007b82 */ /* 0x000e620000000800 */
[----:B------:R-:W2:Y:S01]  /*4370*/  LDCU.64 UR8, c[0x0][0x888] ;  /* 0x00011100ff0877ac */ /* 0x000ea20008000a00 */
[----:B------:R-:W-:Y:S01]  /*4380*/  CS2R R28, SRZ ;  /* 0x00000000001c7805 */ /* 0x000fe2000001ff00 */
[----:B------:R-:W-:Y:S01]  /*4390*/  IMAD.MOV.U32 R25, RZ, RZ, 0x2000 ;  /* 0x00002000ff197424 */ /* 0x000fe200078e00ff */
[----:B------:R-:W4:Y:S04]  /*43a0*/  LDCU.64 UR4, c[0x0][0x890] ;  /* 0x00011200ff0477ac */ /* 0x000f280008000a00 */
[----:B------:R-:W3:Y:S01]  /*43b0*/  LDC R24, c[0x0][0x370] ;  /* 0x0000dc00ff187b82 */ /* 0x000ee20000000800 */
[----:B------:R-:W-:Y:S01]  /*43c0*/  UMOV UR7, 0x400 ;  /* 0x0000040000077882 */ /* 0x000fe20000000000 */
[----:B------:R-:W-:-:S02]  /*43d0*/  UPLOP3.LUT UP1, UPT, UPT, UPT, UPT, 0x40, 0x4 ;  /* 0x000000000004789c */ /* 0x000fc40003f2e870 */
[----:B------:R-:W-:-:S04]  /*43e0*/  ULEA UR7, UR37, UR7, 0x18 ;  /* 0x0000000725077291 */ /* 0x000fc8000f8ec0ff */
[----:B------:R-:W3:Y:S01]  /*43f0*/  LDC R3, c[0x0][0xb0c] ;  /* 0x0002c300ff037b82 */ /* 0x000ee20000000800 */
[----:B------:R-:W-:Y:S02]  /*4400*/  UIADD3 UR41, UPT, UPT, UR7, 0x40, URZ ;  /* 0x0000004007297890 */ /* 0x000fe4000fffe0ff */
[----:B--2---:R-:W-:Y:S02]  /*4410*/  UISETP.NE.U32.AND UP2, UPT, UR8, URZ, UPT ;  /* 0x000000ff0800728c */ /* 0x004fe4000bf45070 */
[----:B------:R-:W-:Y:S02]  /*4420*/  UIADD3 UR33, UPT, UPT, UR7, 0x48, URZ ;  /* 0x0000004807217890 */ /* 0x000fe4000fffe0ff */
[----:B----4-:R-:W-:Y:S01]  /*4430*/  UISETP.NE.U32.AND UP3, UPT, UR4, URZ, UPT ;  /* 0x000000ff0400728c */ /* 0x010fe2000bf65070 */
[----:B------:R-:W2:Y:S01]  /*4440*/  LDC R18, c[0x0][0xb20] ;  /* 0x0002c800ff127b82 */ /* 0x000ea20000000800 */
[----:B-1----:R-:W-:Y:S01]  /*4450*/  ISETP.NE.AND P1, PT, R0, 0x1, PT ;  /* 0x000000010000780c */ /* 0x002fe20003f25270 */
[----:B------:R-:W-:-:S02]  /*4460*/  UISETP.NE.AND.EX UP2, UPT, UR9, URZ, UPT, UP2 ;  /* 0x000000ff0900728c */ /* 0x000fc4000bf45320 */
[----:B------:R-:W-:Y:S02]  /*4470*/  UIADD3 UR25, UPT, UPT, UR7, 0x50, URZ ;  /* 0x0000005007197890 */ /* 0x000fe4000fffe0ff */
[----:B------:R-:W-:Y:S02]  /*4480*/  UIADD3 UR17, UPT, UPT, UR7, 0x58, URZ ;  /* 0x0000005807117890 */ /* 0x000fe4000fffe0ff */
[----:B------:R-:W1:Y:S01]  /*4490*/  LDC.64 R30, c[0x0][0x348] ;  /* 0x0000d200ff1e7b82 */ /* 0x000e620000000a00 */
[----:B------:R-:W-:-:S07]  /*44a0*/  UISETP.NE.AND.EX UP3, UPT, UR5, URZ, UPT, UP3 ;  /* 0x000000ff0500728c */ /* 0x000fce000bf65330 */
[----:B------:R-:W4:Y:S08]  /*44b0*/  LDC.64 R16, c[0x0][0xb10] ;  /* 0x0002c400ff107b82 */ /* 0x000f300000000a00 */
[----:B------:R-:W1:Y:S08]  /*44c0*/  LDC.64 R6, c[0x0][0xb18] ;  /* 0x0002c600ff067b82 */ /* 0x000e700000000a00 */
[----:B------:R-:W1:Y:S08]  /*44d0*/  LDC.64 R4, c[0x0][0xb28] ;  /* 0x0002ca00ff047b82 */ /* 0x000e700000000a00 */
[----:B--23--:R-:W1:Y:S02]  /*44e0*/  LDC R19, c[0x0][0x374] ;  /* 0x0000dd00ff137b82 */ /* 0x00ce640000000800 */
.L_x_86:
[C---:B------:R-:W-:Y:S02]  /*44f0*/  LEA R0, R29.reuse, UR7, 0x3 ;  /* 0x000000071d007c11 */ /* 0x040fe4000f8e18ff */
[----:B------:R-:W-:Y:S02]  /*4500*/  SHF.L.U32 R2, R28, 0x1f, RZ ;  /* 0x0000001f1c027819 */ /* 0x000fe400000006ff */
[----:B------:R-:W-:Y:S02]  /*4510*/  LEA R20, R29, UR7, 0x4 ;  /* 0x000000071d147c11 */ /* 0x000fe4000f8e20ff */
[----:B--2---:R-:W2:Y:S02]  /*4520*/  SYNCS.PHASECHK.TRANS64.TRYWAIT P0, [R0+URZ+0x90], R2 ;  /* 0x00009002000075a7 */ /* 0x004ea400080011ff */
[----:B--2---:R-:W-:Y:S05]  /*4530*/  @!P0 BRA `(.L_x_72) ;  /* 0x00000078008c8947 */ /* 0x004fea0003800000 */
.L_x_198:
[----:B------:R-:W-:Y:S01]  /*4540*/  ISETP.GE.AND P0, PT, R26, 0x1, PT ;  /* 0x000000011a00780c */ /* 0x000fe20003f06270 */
[----:B------:R-:W3:Y:S01]  /*4550*/  LDS.128 R20, [R20+0x120] ;  /* 0x0001200014147984 */ /* 0x000ee20000000c00 */
[----:B--2---:R-:W-:Y:S01]  /*4560*/  VIADD R0, R0, 0xa0 ;  /* 0x000000a000007836 */ /* 0x004fe20000000000 */
[----:B------:R-:W-:Y:S01]  /*4570*/  @!PT LDS RZ, [RZ] ;  /* 0x00000000fffff984 */ /* 0x000fe20000000800 */
[----:B------:R-:W-:Y:S01]  /*4580*/  @!PT LDS RZ, [RZ] ;  /* 0x00000000fffff984 */ /* 0x000fe20000000800 */
[----:B------:R-:W-:Y:S01]  /*4590*/  @!PT LDS RZ, [RZ] ;  /* 0x00000000fffff984 */ /* 0x000fe20000000800 */
[----:B------:R-:W-:Y:S01]  /*45a0*/  @!PT LDS RZ, [RZ] ;  /* 0x00000000fffff984 */ /* 0x000fe20000000800 */
[----:B------:R2:W-:Y:S06]  /*45b0*/  MEMBAR.ALL.CTA ;  /* 0x0000000000007992 */ /* 0x0005ec0000008000 */
[----:B--2---:R-:W2:Y:S01]  /*45c0*/  FENCE.VIEW.ASYNC.S ;  /* 0x00000000000073c6 */ /* 0x004ea20000000000 */
[----:B------:R-:W-:Y:S04]  /*45d0*/  PRMT R0, RZ, 0x654, R0 ;  /* 0x00000654ff007816 */ /* 0x000fe80000000000 */
[----:B--2---:R2:W-:Y:S01]  /*45e0*/  SYNCS.ARRIVE.TRANS64.RED.A1T0 RZ, [R0+URZ], RZ ;  /* 0x000000ff00ff79a7 */ /* 0x0045e200081004ff */
[----:B---3--:R-:W-:Y:S11]  /*45f0*/  LOP3.LUT P3, RZ, R22, 0x1, RZ, 0xc0, !PT ;  /* 0x0000000116ff7812 */ /* 0x008ff6000786c0ff */
[----:B------:R-:W-:Y:S02]  /*4600*/  @!UPT UIADD3 URZ, UPT, UPT, URZ, URZ, URZ ;  /* 0x000000fffffff290 */ /* 0x000fe4000fffe0ff */
[----:B------:R-:W-:Y:S02]  /*4610*/  @P3 MOV R11, R20 ;  /* 0x00000014000b3202 */ /* 0x000fe40000000f00 */
[----:B------:R-:W-:Y:S01]  /*4620*/  @P3 LOP3.LUT R10, R21, 0xffff, RZ, 0xc0, !PT ;  /* 0x0000ffff150a3812 */ /* 0x000fe200078ec0ff */
[----:B--2---:R-:W-:Y:S06]  /*4630*/  @!P0 BRA `(.L_x_73) ;  /* 0x0000000000a48947 */ /* 0x004fec0003800000 */
[-C--:B-1----:R-:W-:Y:S01]  /*4640*/  IMAD.HI.U32 R0, R19, R7.reuse, RZ ;  /* 0x0000000713007227 */ /* 0x082fe200078e00ff */
[----:B------:R-:W-:Y:S02]  /*4650*/  ISETP.NE.AND P0, PT, R6, 0x1, PT ;  /* 0x000000010600780c */ /* 0x000fe40003f05270 */
[----:B------:R-:W-:Y:S01]  /*4660*/  ISETP.NE.AND P2, PT, R26, 0x1, PT ;  /* 0x000000011a00780c */ /* 0x000fe20003f45270 */
[----:B----4-:R-:W-:Y:S01]  /*4670*/  IMAD.HI.U32 R9, R24, R16, RZ ;  /* 0x0000001018097227 */ /* 0x010fe200078e00ff */
[----:B------:R-:W-:Y:S02]  /*4680*/  SHF.R.U32.HI R0, RZ, R18, R0 ;  /* 0x00000012ff007219 */ /* 0x000fe40000011600 */
[----:B------:R-:W-:Y:S01]  /*4690*/  ISETP.NE.AND P4, PT, R3, 0x1, PT ;  /* 0x000000010300780c */ /* 0x000fe20003f85270 */
[----:B------:R-:W-:Y:S01]  /*46a0*/  IMAD.HI.U32 R13, R10, R7, RZ ;  /* 0x000000070a0d7227 */ /* 0x000fe200078e00ff */
[----:B------:R-:W-:Y:S02]  /*46b0*/  SHF.R.U32.HI R9, RZ, R17, R9 ;  /* 0x00000011ff097219 */ /* 0x000fe40000011609 */
[----:B------:R-:W-:Y:S01]  /*46c0*/  SEL R0, R19, R0, !P0 ;  /* 0x0000000013007207 */ /* 0x000fe20004000000 */
[----:B------:R-:W-:Y:S01]  /*46d0*/  IMAD.HI.U32 R12, R11, R16, RZ ;  /* 0x000000100b0c7227 */ /* 0x000fe200078e00ff */
[----:B------:R-:W-:Y:S03]  /*46e0*/  SEL R9, R24, R9, !P4 ;  /* 0x0000000918097207 */ /* 0x000fe60006000000 */
[-C--:B------:R-:W-:Y:S01]  /*46f0*/  IMAD.HI.U32 R8, R0, R4.reuse, RZ ;  /* 0x0000000400087227 */ /* 0x080fe200078e00ff */
[----:B------:R-:W-:Y:S03]  /*4700*/  SHF.R.U32.HI R12, RZ, R17, R12 ;  /* 0x00000011ff0c7219 */ /* 0x000fe6000001160c */
[----:B------:R-:W-:Y:S01]  /*4710*/  IMAD.HI.U32 R2, R9, R4, RZ ;  /* 0x0000000409027227 */ /* 0x000fe200078e00ff */
[-C--:B------:R-:W-:Y:S02]  /*4720*/  @P2 SHF.R.U32.HI R0, RZ, R5.reuse, R8 ;  /* 0x00000005ff002219 */ /* 0x080fe40000011608 */
[----:B------:R-:W-:Y:S02]  /*4730*/  SHF.R.U32.HI R8, RZ, R18, R13 ;  /* 0x00000012ff087219 */ /* 0x000fe4000001160d */
[----:B------:R-:W-:Y:S01]  /*4740*/  @P2 SHF.R.U32.HI R9, RZ, R5, R2 ;  /* 0x00000005ff092219 */ /* 0x000fe20000011602 */
[----:B------:R-:W-:Y:S01]  /*4750*/  IMAD R0, R26, R0, RZ ;  /* 0x000000001a007224 */ /* 0x000fe200078e02ff */
[----:B------:R-:W-:Y:S02]  /*4760*/  SEL R8, R10, R8, !P0 ;  /* 0x000000080a087207 */ /* 0x000fe40004000000 */
[----:B------:R-:W-:Y:S01]  /*4770*/  SEL R2, R11, R12, !P4 ;  /* 0x0000000c0b027207 */ /* 0x000fe20006000000 */
[----:B------:R-:W-:Y:S01]  /*4780*/  IMAD R12, R26, R9, RZ ;  /* 0x000000091a0c7224 */ /* 0x000fe200078e02ff */
[C---:B------:R-:W-:Y:S01]  /*4790*/  ISETP.GE.AND P0, PT, R8.reuse, R0, PT ;  /* 0x000000000800720c */ /* 0x040fe20003f06270 */
[----:B------:R-:W-:Y:S03]  /*47a0*/  IMAD.HI.U32 R0, R8, R4, RZ ;  /* 0x0000000408007227 */ /* 0x000fe600078e00ff */
[----:B------:R-:W-:Y:S02]  /*47b0*/  ISETP.GE.OR P0, PT, R2, R12, P0 ;  /* 0x0000000c0200720c */ /* 0x000fe40000706670 */
[-C--:B------:R-:W-:Y:S04]  /*47c0*/  SHF.R.U32.HI R0, RZ, R5.reuse, R0 ;  /* 0x00000005ff007219 */ /* 0x080fe80000011600 */
[----:B------:R-:W-:Y:S05]  /*47d0*/  SEL R13, R8, R0, !P2 ;  /* 0x00000000080d7207 */ /* 0x000fea0005000000 */
[----:B------:R-:W-:Y:S02]  /*47e0*/  IMAD.MOV R12, RZ, RZ, -R13 ;  /* 0x000000ffff0c7224 */ /* 0x000fe400078e0a0d */
[----:B------:R-:W-:Y:S04]  /*47f0*/  @!P0 IMAD.HI.U32 R0, R2, R4, RZ ;  /* 0x0000000402008227 */ /* 0x000fe800078e00ff */
[----:B------:R-:W-:Y:S01]  /*4800*/  IMAD R12, R26, R12, R8 ;  /* 0x0000000c1a0c7224 */ /* 0x000fe200078e0208 */
[----:B------:R-:W-:Y:S04]  /*4810*/  @!P0 SHF.R.U32.HI R0, RZ, R5, R0 ;  /* 0x00000005ff008219 */ /* 0x000fe80000011600 */
[----:B------:R-:W-:Y:S04]  /*4820*/  @!P0 SEL R0, R2, R0, !P2 ;  /* 0x0000000002008207 */ /* 0x000fe80005000000 */
[----:B------:R-:W-:Y:S01]  /*4830*/  @!P0 IADD3 R13, PT, PT, R13, -R0, RZ ;  /* 0x800000000d0d8210 */ /* 0x000fe20007ffe0ff */
[----:B------:R-:W-:Y:S01]  /*4840*/  @!P0 IMAD R0, R9, R12, R0 ;  /* 0x0000000c09008224 */ /* 0x000fe200078e0200 */
[----:B------:R-:W-:Y:S01]  /*4850*/  IADD3 R9, PT, PT, -R8, RZ, RZ ;  /* 0x000000ff08097210 */ /* 0x000fe20007ffe1ff */
[--C-:B------:R-:W-:Y:S02]  /*4860*/  IMAD.MOV R12, RZ, RZ, -R2.reuse ;  /* 0x000000ffff0c7224 */ /* 0x100fe400078e0a02 */
[----:B------:R-:W-:Y:S02]  /*4870*/  @!P0 IMAD R8, R13, R26, R2 ;  /* 0x0000001a0d088224 */ /* 0x000fe400078e0202 */
[----:B------:R-:W-:Y:S02]  /*4880*/  @!P0 IMAD.MOV.U32 R2, RZ, RZ, R0 ;  /* 0x000000ffff028224 */ /* 0x000fe400078e0000 */
[----:B------:R-:W-:Y:S02]  /*4890*/  IMAD R11, R3, R12, R11 ;  /* 0x0000000c030b7224 */ /* 0x000fe400078e020b */
[----:B------:R-:W-:Y:S02]  /*48a0*/  IMAD R10, R6, R9, R10 ;  /* 0x00000009060a7224 */ /* 0x000fe400078e020a */
[----:B------:R-:W-:Y:S02]  /*48b0*/  IMAD R11, R2, R3, R11 ;  /* 0x00000003020b7224 */ /* 0x000fe400078e020b */
[----:B------:R-:W-:Y:S02]  /*48c0*/  IMAD R10, R8, R6, R10 ;  /* 0x00000006080a7224 */ /* 0x000fe400078e020a */
.L_x_73:
[----:B------:R-:W-:Y:S05]  /*48d0*/  BRA.U UP1, `(.L_x_74) ;  /* 0x0000000101107547 */ /* 0x000fea000b800000 */
[----:B------:R-:W-:Y:S04]  /*48e0*/  MOV R2, UR6 ;  /* 0x0000000600027c02 */ /* 0x000fe80008000f00 */
[----:B------:R-:W-:Y:S04]  /*48f0*/  SHF.L.U32 R2, R2, 0x1f, RZ ;  /* 0x0000001f02027819 */ /* 0x000fe800000006ff */
[----:B------:R-:W2:Y:S02]  /*4900*/  SYNCS.PHASECHK.TRANS64.TRYWAIT P0, [UR7+0x88], R2 ;  /* 0x00008802ff0075a7 */ /* 0x000ea40008001107 */
[----:B--2---:R-:W-:Y:S05]  /*4910*/  @!P0 BRA `(.L_x_75) ;  /* 0x0000007400a88947 */ /* 0x004fea0003800000 */
.L_x_74:
[----:B------:R-:W-:Y:S01]  /*4920*/  R2UR UR43, R15 ;  /* 0x000000000f2b72ca */ /* 0x000fe200000e0000 */
[----:B------:R-:W-:Y:S01]  /*4930*/  IMAD.MOV.U32 R32, RZ, RZ, 0x1 ;  /* 0x00000001ff207424 */ /* 0x000fe200078e00ff */
[----:B------:R-:W-:Y:S02]  /*4940*/  R2UR UR42, R14 ;  /* 0x000000000e2a72ca */ /* 0x000fe400000e0000 */
[----:B------:R-:W-:Y:S02]  /*4950*/  ISETP.NE.U32.AND P2, PT, RZ, UR4, PT ;  /* 0x00000004ff007c0c */ /* 0x000fe4000bf45070 */
[----:B------:R-:W-:Y:S02]  /*4960*/  SHF.L.U32 R32, R32, 0x1f, RZ ;  /* 0x0000001f20207819 */ /* 0x000fe400000006ff */
[----:B------:R-:W-:Y:S05]  /*4970*/  ISETP.NE.AND.EX P2, PT, RZ, UR5, PT, P2 ;  /* 0x00000005ff007c0c */ /* 0x000fea000bf45320 */
[----:B------:R-:W-:Y:S02]  /*4980*/  USHF.L.U32 UR43, UR43, 0x6, URZ ;  /* 0x000000062b2b7899 */ /* 0x000fe400080006ff */
[----:B------:R-:W-:Y:S01]  /*4990*/  USHF.L.U32 UR42, UR42, 0x8, URZ ;  /* 0x000000082a2a7899 */ /* 0x000fe200080006ff */
[----:B------:R-:W-:Y:S11]  /*49a0*/  BRA.U !UP3, `(.L_x_76) ;  /* 0x000000010b387547 */ /* 0x000ff6000b800000 */
[----:B------:R-:W-:Y:S01]  /*49b0*/  UPLOP3.LUT UP0, UPT, UPT, UPT, UP2, 0x80, 0x8 ;  /* 0x000000000008789c */ /* 0x000fe20003f0f020 */
[----:B------:R-:W-:Y:S01]  /*49c0*/  R2UR UR8, R65 ;  /* 0x00000000410872ca */ /* 0x000fe200000e0000 */
[----:B------:R-:W-:Y:S02]  /*49d0*/  HFMA2 R64, -RZ, RZ, 0, 5.9604644775390625e-08 ;  /* 0x00000001ff407431 */ /* 0x000fe400000001ff */
[----:B--2---:R-:W-:Y:S02]  /*49e0*/  IMAD.MOV.U32 R0, RZ, RZ, 0x1 ;  /* 0x00000001ff007424 */ /* 0x004fe400078e00ff */
[----:B------:R-:W-:Y:S05]  /*49f0*/  PLOP3.LUT P0, PT, PT, PT, UP0, 0x80, 0x8 ;  /* 0x000000000008781c */ /* 0x000fea0003f0f008 */
[----:B------:R-:W2:Y:S03]  /*4a00*/  @UP0 LDCU.64 UR10, c[0x0][0x888] ;  /* 0x00011100ff0a07ac */ /* 0x000ea60008000a00 */
[----:B------:R-:W-:Y:S05]  /*4a10*/  @UP0 UIMAD UR8, UR8, UR4, URZ ;  /* 0x00000004080802a4 */ /* 0x000fea000f8e02ff */
[----:B------:R-:W-:Y:S01]  /*4a20*/  @!P0 PRMT R64, R0, 0x7610, R64 ;  /* 0x0000761000408816 */ /* 0x000fe20000000040 */
[----:B--2---:R-:W-:Y:S05]  /*4a30*/  @UP0 UIMAD.WIDE UR10, UR8, 0x4, UR10 ;  /* 0x00000004080a08a5 */ /* 0x004fea000f8e020a */
[----:B------:R-:W2:Y:S01]  /*4a40*/  @!UP0 LDCU UR8, c[0x0][0x880] ;  /* 0x00011000ff0887ac */ /* 0x000ea20008000800 */
[----:B------:R-:W-:Y:S02]  /*4a50*/  IMAD.U32 R8, RZ, RZ, UR10 ;  /* 0x0000000aff087e24 */ /* 0x000fe4000f8e00ff */
[----:B------:R-:W-:Y:S05]  /*4a60*/  IMAD.U32 R9, RZ, RZ, UR11 ;  /* 0x0000000bff097e24 */ /* 0x000fea000f8e00ff */
[----:B-----5:R3:W5:Y:S02]  /*4a70*/  @P0 LDG.E R35, desc[UR46][R8.64] ;  /* 0x0000002e08230981 */ /* 0x020764000c1e1900 */
[----:B--23--:R-:W-:Y:S07]  /*4a80*/  @!P0 MOV R35, UR8 ;  /* 0x0000000800238c02 */ /* 0x00cfee0008000f00 */
.L_x_76:
[----:B-----5:R-:W-:Y:S01]  /*4a90*/  @!P2 FSETP.EQ.AND P0, PT, R35, RZ, PT ;  /* 0x000000ff2300a20b */ /* 0x020fe20003f02000 */
[----:B------:R-:W-:Y:S01]  /*4aa0*/  @!UPT UIADD3 URZ, UPT, UPT, URZ, URZ, URZ ;  /* 0x000000fffffff290 */ /* 0x000fe2000fffe0ff */
[----:B------:R-:W-:Y:S11]  /*4ab0*/  @!P2 BRA `(.L_x_77) ;  /* 0x000000000014a947 */ /* 0x000ff60003800000 */
[----:B------:R-:W-:Y:S02]  /*4ac0*/  LOP3.LUT P2, RZ, R64, 0xff, RZ, 0xc0, !PT ;  /* 0x000000ff40ff7812 */ /* 0x000fe4000784c0ff */
[----:B------:R-:W-:Y:S04]  /*4ad0*/  PLOP3.LUT P0, PT, PT, PT, UP0, 0x80, 0x8 ;  /* 0x000000000008781c */ /* 0x000fe80003f0f008 */
[----:B------:R-:W-:Y:S07]  /*4ae0*/  PLOP3.LUT P0, PT, P0, PT, PT, 0x8, 0x80 ;  /* 0x000000000080781c */ /* 0x000fee000070e170 */
[----:B------:R-:W-:Y:S11]  /*4af0*/  @P2 FSETP.EQ.AND P0, PT, R35, RZ, PT ;  /* 0x000000ff2300220b */ /* 0x000ff60003f02000 */
[----:B------:R-:W-:Y:S02]  /*4b00*/  @!UPT UIADD3 URZ, UPT, UPT, URZ, URZ, URZ ;  /* 0x000000fffffff290 */ /* 0x000fe4000fffe0ff */
.L_x_77:
[----:B------:R-:W3:Y:S01]  /*4b10*/  SYNCS.PHASECHK.TRANS64.TRYWAIT P2, [UR7+0x60], R32 ;  /* 0x00006020ff0075a7 */ /* 0x000ee20008041107 */
[----:B------:R-:W-:Y:S04]  /*4b20*/  ELECT P4, URZ, PT ;  /* 0x0000000000ff782f */ /* 0x000fe80003880000 */
[----:B------:R-:W-:Y:S11]  /*4b30*/  PLOP3.LUT P4, PT, P0, P4, PT, 0xf2, 0x2f ;  /* 0x00000000002f781c */ /* 0x000ff60000789e72 */
[----:B------:R-:W-:Y:S02]  /*4b40*/  @!UPT UIADD3 URZ, UPT, UPT, URZ, URZ, URZ ;  /* 0x000000fffffff290 */ /* 0x000fe4000fffe0ff */
[----:B-1----:R-:W-:Y:S05]  /*4b50*/  @!P4 IADD3 R8, P0, PT, R30, 0x580, RZ ;  /* 0x000005801e08c810 */ /* 0x002fea0007f1e0ff */
[----:B--2---:R-:W-:Y:S01]  /*4b60*/  @!P4 IMAD.X R2, RZ, RZ, R31, P0 ;  /* 0x000000ffff02c224 */ /* 0x004fe200000e061f */
[----:B---3--:R-:W-:Y:S07]  /*4b70*/  @!P2 BRA `(.L_x_78) ;  /* 0x000000740028a947 */ /* 0x008fee0003800000 */
.L_x_201:
[----:B------:R-:W-:Y:S01]  /*4b80*/  @!P4 R2UR UR9, R8 ;  /* 0x000000000809c2ca */ /* 0x000fe200000e0000 */
[----:B------:R-:W-:Y:S01]  /*4b90*/  VOTEU.ALL UP1, P4 ;  /* 0x0000000000ff7886 */ /* 0x000fe20002020000 */
[----:B------:R-:W-:Y:S01]  /*4ba0*/  @!P4 R2UR UR8, R2 ;  /* 0x000000000208c2ca */ /* 0x000fe200000e0000 */
[----:B-1----:R-:W-:Y:S01]  /*4bb0*/  @!P4 IMAD.MOV.U32 R0, RZ, RZ, 0x2000 ;  /* 0x00002000ff00c424 */ /* 0x002fe200078e00ff */
[----:B------:R-:W-:Y:S01]  /*4bc0*/  R2UR UR44, R65 ;  /* 0x00000000412c72ca */ /* 0x000fe200000e0000 */
[----:B------:R-:W-:Y:S02]  /*4bd0*/  UPRMT UR21, UR37, 0x654, UR41 ;  /* 0x0000065425157896 */ /* 0x000fe40008000029 */
[----:B------:R-:W-:Y:S01]  /*4be0*/  @!UP1 UIADD3 UR40, UPT, UPT, UR7, 0x400, URZ ;  /* 0x0000040007289890 */ /* 0x000fe2000fffe0ff */
[----:B------:R-:W-:Y:S05]  /*4bf0*/  VOTEU.ALL UP1, P4 ;  /* 0x0000000000ff7886 */ /* 0x000fea0002020000 */
[----:B------:R-:W-:Y:S01]  /*4c00*/  IMAD.U32 R8, RZ, RZ, UR9 ;  /* 0x00000009ff087e24 */ /* 0x000fe2000f8e00ff */
[----:B------:R-:W-:Y:S01]  /*4c10*/  UMOV UR9, 0x10000000 ;  /* 0x1000000000097882 */ /* 0x000fe20000000000 */
[----:B------:R-:W-:Y:S01]  /*4c20*/  IMAD.U32 R9, RZ, RZ, UR8 ;  /* 0x00000008ff097e24 */ /* 0x000fe2000f8e00ff */
[----:B------:R-:W-:Y:S02]  /*4c30*/  UMOV UR8, 0x0 ;  /* 0x0000000000087882 */ /* 0x000fe40000000000 */
[----:B------:R-:W-:Y:S02]  /*4c40*/  @!P4 R2UR UR10, R8 ;  /* 0x00000000080ac2ca */ /* 0x000fe400000e0000 */
[----:B------:R-:W-:Y:S02]  /*4c50*/  @!P4 R2UR UR11, R9 ;  /* 0x00000000090bc2ca */ /* 0x000fe400000e0000 */
[----:B------:R-:W-:Y:S05]  /*4c60*/  @!P4 IADD3 R8, P0, PT, R30, 0x580, RZ ;  /* 0x000005801e08c810 */ /* 0x000fea0007f1e0ff */
[----:B------:R-:W-:Y:S06]  /*4c70*/  @!P4 IMAD.X R2, RZ, RZ, R31, P0 ;  /* 0x000000ffff02c224 */ /* 0x000fec00000e061f */
[----:B------:R1:W-:Y:S01]  /*4c80*/  @!UP1 UTMALDG.3D [UR40], [UR10], desc[UR8] ;  /* 0x000008280a0095b4 */ /* 0x0003e20008011000 */
[----:B------:R1:W-:Y:S01]  /*4c90*/  @!P4 SYNCS.ARRIVE.TRANS64.RED.A0TR RZ, [UR7+0x40], R0 ;  /* 0x00004000ffffc9a7 */ /* 0x0003e20008300407 */
[----:B------:R-:W-:Y:S01]  /*4ca0*/  SYNCS.ARRIVE.TRANS64.RED.A1T0 RZ, [UR21], RZ ;  /* 0x000000ffffff79a7 */ /* 0x000fe20008100415 */
[----:B------:R-:W2:Y:S02]  /*4cb0*/  SYNCS.PHASECHK.TRANS64.TRYWAIT P2, [UR7+0x68], R32 ;  /* 0x00006820ff0075a7 */ /* 0x000ea40008041107 */
[----:B-12---:R-:W-:Y:S05]  /*4cc0*/  @!P2 BRA `(.L_x_79) ;  /* 0x0000007000eca947 */ /* 0x006fea0003800000 */
.L_x_203:
[----:B------:R-:W-:Y:S01]  /*4cd0*/  @!P4 R2UR UR9, R8 ;  /* 0x000000000809c2ca */ /* 0x000fe200000e0000 */
[----:B------:R-:W-:Y:S01]  /*4ce0*/  VOTEU.ALL UP1, P4 ;  /* 0x0000000000ff7886 */ /* 0x000fe20002020000 */
[----:B------:R-:W-:Y:S01]  /*4cf0*/  @!P4 R2UR UR8, R2 ;  /* 0x000000000208c2ca */ /* 0x000fe200000e0000 */
[----:B-1----:R-:W-:Y:S01]  /*4d00*/  @!P4 IMAD.MOV.U32 R0, RZ, RZ, 0x2000 ;  /* 0x00002000ff00c424 */ /* 0x002fe200078e00ff */
[----:B------:R-:W-:Y:S01]  /*4d10*/  R2UR UR36, R65 ;  /* 0x00000000412472ca */ /* 0x000fe200000e0000 */
[----:B------:R-:W-:Y:S01]  /*4d20*/  UMOV UR35, UR43 ;  /* 0x0000002b00237c82 */ /* 0x000fe20008000000 */
[----:B------:R-:W-:Y:S02]  /*4d30*/  @!UP1 UIADD3 UR34, UPT, UPT, UR42, 0x20, URZ ;  /* 0x000000202a229890 */ /* 0x000fe4000fffe0ff */
[----:B------:R-:W-:Y:S01]  /*4d40*/  @!UP1 UIADD3 UR32, UPT, UPT, UR7, 0x2400, URZ ;  /* 0x0000240007209890 */ /* 0x000fe2000fffe0ff */
[----:B------:R-:W-:Y:S01]  /*4d50*/  VOTEU.ALL UP1, P4 ;  /* 0x0000000000ff7886 */ /* 0x000fe20002020000 */
[----:B------:R-:W-:Y:S03]  /*4d60*/  UPRMT UR15, UR37, 0x654, UR33 ;  /* 0x00000654250f7896 */ /* 0x000fe60008000021 */
        /* <DEDUP_REMOVED lines=13> */
.L_x_205:
        /* <DEDUP_REMOVED lines=23> */
.L_x_207:
[----:B------:R-:W-:Y:S01]  /*4fb0*/  @!P4 R2UR UR9, R8 ;  /* 0x000000000809c2ca */ /* 0x000fe200000e0000 */
[----:B------:R-:W-:Y:S01]  /*4fc0*/  VOTEU.ALL UP1, P4 ;  /* 0x0000000000ff7886 */ /* 0x000fe20002020000 */
[----:B------:R-:W-:Y:S01]  /*4fd0*/  @!P4 R2UR UR8, R2 ;  /* 0x000000000208c2ca */ /* 0x000fe200000e0000 */
[----:B-1----:R-:W-:Y:S01]  /*4fe0*/  @!P4 IMAD.MOV.U32 R0, RZ, RZ, 0x2000 ;  /* 0x00002000ff00c424 */ /* 0x002fe200078e00ff */
[----:B------:R-:W-:Y:S01]  /*4ff0*/  R2UR UR20, R65 ;  /* 0x00000000411472ca */ /* 0x000fe200000e0000 */
[----:B------:R-:W-:Y:S01]  /*5000*/  UMOV UR19, UR43 ;  /* 0x0000002b00137c82 */ /* 0x000fe20008000000 */
[----:B------:R-:W-:Y:S01]  /*5010*/  @!UP1 UIADD3 UR18, UPT, UPT, UR42, 0x60, URZ ;  /* 0x000000602a129890 */ /* 0x000fe2000fffe0ff */
[----:B------:R-:W-:Y:S01]  /*5020*/  SHF.L.U32 R14, RZ, 0x1f, RZ ;  /* 0x0000001fff0e7819 */ /* 0x000fe200000006ff */
        /* <DEDUP_REMOVED lines=16> */
.L_x_209:
[----:B------:R-:W-:Y:S01]  /*5130*/  @!P4 R2UR UR9, R8 ;  /* 0x000000000809c2ca */ /* 0x000fe200000e0000 */
[----:B------:R-:W-:Y:S01]  /*5140*/  VOTEU.ALL UP1, P4 ;  /* 0x0000000000ff7886 */ /* 0x000fe20002020000 */
[----:B------:R-:W-:Y:S01]  /*5150*/  @!P4 R2UR UR8, R2 ;  /* 0x000000000208c2ca */ /* 0x000fe200000e0000 */
[----:B-1----:R-:W-:Y:S01]  /*5160*/  @!P4 IMAD.MOV.U32 R0, RZ, RZ, 0x2000 ;  /* 0x00002000ff00c424 */ /* 0x002fe200078e00ff */
[----:B------:R-:W-:Y:S01]  /*5170*/  R2UR UR12, R65 ;  /* 0x00000000410c72ca */ /* 0x000fe200000e0000 */
[----:B------:R-:W-:Y:S01]  /*5180*/  UMOV UR18, 0x0 ;  /* 0x0000000000127882 */ /* 0x000fe20000000000 */
[----:B------:R-:W-:Y:S01]  /*5190*/  @!UP1 UIADD3 UR10, UPT, UPT, UR42, 0x80, URZ ;  /* 0x000000802a0a9890 */ /* 0x000fe2000fffe0ff */
[----:B------:R-:W-:Y:S01]  /*51a0*/  UMOV UR19, 0x10000000 ;  /* 0x1000000000137882 */ /* 0x000fe20000000000 */
[----:B------:R-:W-:Y:S05]  /*51b0*/  UMOV UR11, UR43 ;  /* 0x0000002b000b7c82 */ /* 0x000fea0008000000 */
[----:B------:R-:W-:Y:S01]  /*51c0*/  IMAD.U32 R8, RZ, RZ, UR9 ;  /* 0x00000009ff087e24 */ /* 0x000fe2000f8e00ff */
[----:B------:R-:W-:Y:S01]  /*51d0*/  UMOV UR9, UR41 ;  /* 0x0000002900097c82 */ /* 0x000fe20008000000 */
[----:B------:R-:W-:Y:S01]  /*51e0*/  IMAD.U32 R9, RZ, RZ, UR8 ;  /* 0x00000008ff097e24 */ /* 0x000fe2000f8e00ff */
[----:B------:R-:W-:Y:S02]  /*51f0*/  @!UP1 UIADD3 UR8, UPT, UPT, UR7, 0x400, URZ ;  /* 0x0000040007089890 */ /* 0x000fe4000fffe0ff */
[----:B------:R-:W-:Y:S01]  /*5200*/  @!P4 R2UR UR22, R8 ;  /* 0x000000000816c2ca */ /* 0x000fe200000e0000 */
[----:B------:R-:W-:Y:S01]  /*5210*/  VOTEU.ALL UP1, P4 ;  /* 0x0000000000ff7886 */ /* 0x000fe20002020000 */
        /* <DEDUP_REMOVED lines=8> */
.L_x_211:
        /* <DEDUP_REMOVED lines=23> */
.L_x_213:
[----:B------:R-:W2:Y:S01]  /*5410*/  LDC.64 R12, c[0x0][0xb18] ;  /* 0x0002c600ff0c7b82 */ /* 0x000ea20000000a00 */
[----:B------:R-:W-:Y:S01]  /*5420*/  @!P4 R2UR UR8, R2 ;  /* 0x000000000208c2ca */ /* 0x000fe200000e0000 */
[----:B------:R-:W-:Y:S01]  /*5430*/  VOTEU.ALL UP1, P4 ;  /* 0x0000000000ff7886 */ /* 0x000fe20002020000 */
[----:B------:R-:W-:Y:S01]  /*5440*/  @!P4 R2UR UR9, R8 ;  /* 0x000000000809c2ca */ /* 0x000fe200000e0000 */
[----:B-1----:R-:W-:Y:S01]  /*5450*/  @!P4 IMAD.MOV.U32 R0, RZ, RZ, 0x2000 ;  /* 0x00002000ff00c424 */ /* 0x002fe200078e00ff */
[----:B------:R-:W-:Y:S03]  /*5460*/  R2UR UR12, R65 ;  /* 0x00000000410c72ca */ /* 0x000fe600000e0000 */
[----:B------:R-:W1:Y:S01]  /*5470*/  @!P1 LDC R2, c[0x0][0xb0c] ;  /* 0x0002c300ff029b82 */ /* 0x000e620000000800 */
[----:B------:R-:W-:Y:S01]  /*5480*/  @!UP1 UIADD3 UR10, UPT, UPT, UR42, 0xc0, URZ ;  /* 0x000000c02a0a9890 */ /* 0x000fe2000fffe0ff */
[----:B------:R-:W-:Y:S01]  /*5490*/  @P3 SHF.R.U32.HI R27, RZ, 0x10, R21 ;  /* 0x00000010ff1b3819 */ /* 0x000fe20000011615 */
[----:B------:R-:W-:Y:S01]  /*54a0*/  UMOV UR18, 0x0 ;  /* 0x0000000000127882 */ /* 0x000fe20000000000 */
[----:B------:R-:W-:Y:S01]  /*54b0*/  UMOV UR19, 0x10000000 ;  /* 0x1000000000137882 */ /* 0x000fe20000000000 */
[----:B------:R-:W-:Y:S01]  /*54c0*/  UMOV UR11, UR43 ;  /* 0x0000002b000b7c82 */ /* 0x000fe20008000000 */
[----:B------:R-:W-:Y:S02]  /*54d0*/  VIADD R29, R29, 0x1 ;  /* 0x000000011d1d7836 */ /* 0x000fe40000000000 */
[----:B------:R-:W-:Y:S01]  /*54e0*/  IMAD.U32 R9, RZ, RZ, UR8 ;  /* 0x00000008ff097e24 */ /* 0x000fe2000f8e00ff */
[----:B------:R-:W-:Y:S01]  /*54f0*/  @!UP1 UIADD3 UR8, UPT, UPT, UR7, 0x4400, URZ ;  /* 0x0000440007089890 */ /* 0x000fe2000fffe0ff */
[----:B------:R-:W-:Y:S01]  /*5500*/  IMAD.U32 R8, RZ, RZ, UR9 ;  /* 0x00000009ff087e24 */ /* 0x000fe2000f8e00ff */
[----:B------:R-:W-:Y:S01]  /*5510*/  VOTEU.ALL UP1, P4 ;  /* 0x0000000000ff7886 */ /* 0x000fe20002020000 */
[----:B------:R-:W-:Y:S01]  /*5520*/  UMOV UR9, UR25 ;  /* 0x0000001900097c82 */ /* 0x000fe20008000000 */
[----:B------:R-:W-:Y:S02]  /*5530*/  @!P4 R2UR UR21, R9 ;  /* 0x000000000915c2ca */ /* 0x000fe400000e0000 */
[----:B------:R-:W-:Y:S02]  /*5540*/  @!P4 R2UR UR20, R8 ;  /* 0x000000000814c2ca */ /* 0x000fe400000e0000 */
[----:B------:R-:W3:Y:S11]  /*5550*/  LDC.64 R8, c[0x0][0xb10] ;  /* 0x0002c400ff087b82 */ /* 0x000ef60000000a00 */
[----:B------:R1:W-:Y:S01]  /*5560*/  @!UP1 UTMALDG.3D [UR8], [UR20], desc[UR18] ;  /* 0x00001208140095b4 */ /* 0x0003e20008011000 */
[----:B------:R5:W-:Y:S01]  /*5570*/  @!P4 SYNCS.ARRIVE.TRANS64.RED.A0TR RZ, [UR7+0x50], R0 ;  /* 0x00005000ffffc9a7 */ /* 0x000be20008300407 */
[C---:B---3--:R-:W-:Y:S01]  /*5580*/  @!P1 IMAD.HI.U32 R8, R11.reuse, R8, RZ ;  /* 0x000000080b089227 */ /* 0x048fe200078e00ff */
[----:B--2---:R-:W-:Y:S02]  /*5590*/  @!P1 ISETP.NE.AND P0, PT, R12, 0x1, PT ;  /* 0x000000010c00980c */ /* 0x004fe40003f05270 */
[----:B-1----:R-:W-:Y:S01]  /*55a0*/  @!P1 ISETP.NE.AND P2, PT, R2, 0x1, PT ;  /* 0x000000010200980c */ /* 0x002fe20003f45270 */
[----:B------:R-:W-:Y:S01]  /*55b0*/  SYNCS.ARRIVE.TRANS64.RED.A1T0 RZ, [UR14], RZ ;  /* 0x000000ffffff79a7 */ /* 0x000fe2000810040e */
[C---:B------:R-:W-:Y:S01]  /*55c0*/  @!P1 IMAD.HI.U32 R13, R10.reuse, R13, RZ ;  /* 0x0000000d0a0d9227 */ /* 0x040fe200078e00ff */
[----:B------:R-:W-:Y:S04]  /*55d0*/  @!P1 SHF.R.U32.HI R8, RZ, R9, R8 ;  /* 0x00000009ff089219 */ /* 0x000fe80000011608 */
[----:B------:R-:W-:Y:S01]  /*55e0*/  @!P1 SEL R8, R11, R8, !P2 ;  /* 0x000000080b089207 */ /* 0x000fe20005000000 */
[----:B------:R-:W1:Y:S01]  /*55f0*/  SYNCS.PHASECHK.TRANS64.TRYWAIT P5, [UR7+0x78], R14 ;  /* 0x0000780eff0075a7 */ /* 0x000e6200080a1107 */
[----:B-----5:R-:W2:Y:S02]  /*5600*/  @!P1 LDC R0, c[0x0][0xb20] ;  /* 0x0002c800ff009b82 */ /* 0x020ea40000000800 */
[----:B--2---:R-:W-:Y:S04]  /*5610*/  @!P1 SHF.R.U32.HI R0, RZ, R0, R13 ;  /* 0x00000000ff009219 */ /* 0x004fe8000001160d */
[----:B------:R-:W-:Y:S05]  /*5620*/  @!P1 SEL R9, R10, R0, !P0 ;  /* 0x000000000a099207 */ /* 0x000fea0004000000 */
[----:B------:R-:W-:Y:S02]  /*5630*/  @!P1 IMAD.IADD R0, R9, 0x1, -R8 ;  /* 0x0000000109009824 */ /* 0x000fe400078e0a08 */
[----:B------:R-:W-:Y:S02]  /*5640*/  @!P1 IMAD.IADD R8, R8, 0x1, -R9 ;  /* 0x0000000108089824 */ /* 0x000fe400078e0a09 */
[----:B------:R-:W-:Y:S02]  /*5650*/  @!P1 IMAD R11, R0, R2, R11 ;  /* 0x00000002000b9224 */ /* 0x000fe400078e020b */
[----:B------:R-:W-:Y:S01]  /*5660*/  @!P1 IMAD R10, R8, R12, R10 ;  /* 0x0000000c080a9224 */ /* 0x000fe200078e020a */
[----:B-1----:R-:W-:Y:S06]  /*5670*/  @!P5 BRA `(.L_x_85) ;  /* 0x0000006c0010d947 */ /* 0x002fec0003800000 */
.L_x_215:
[----:B------:R-:W-:Y:S01]  /*5680*/  @!P4 IADD3 R2, P0, PT, R30, 0x580, RZ ;  /* 0x000005801e02c810 */ /* 0x000fe20007f1e0ff */
[----:B------:R-:W-:Y:S01]  /*5690*/  VOTEU.ALL UP1, P4 ;  /* 0x0000000000ff7886 */ /* 0x000fe20002020000 */
[----:B------:R-:W-:Y:S01]  /*56a0*/  R2UR UR12, R65 ;  /* 0x00000000410c72ca */ /* 0x000fe200000e0000 */
[----:B------:R-:W-:Y:S01]  /*56b0*/  UMOV UR18, 0x0 ;  /* 0x0000000000127882 */ /* 0x000fe20000000000 */
[----:B------:R-:W-:Y:S01]  /*56c0*/  @!P4 R2UR UR9, R2 ;  /* 0x000000000209c2ca */ /* 0x000fe200000e0000 */
[----:B-1----:R-:W-:Y:S01]  /*56d0*/  @!P4 IMAD.X R0, RZ, RZ, R31, P0 ;  /* 0x000000ffff00c224 */ /* 0x002fe200000e061f */
[----:B------:R-:W-:Y:S01]  /*56e0*/  @!UP1 UIADD3 UR10, UPT, UPT, UR42, 0xe0, URZ ;  /* 0x000000e02a0a9890 */ /* 0x000fe2000fffe0ff */
[----:B------:R-:W-:Y:S01]  /*56f0*/  ISETP.NE.AND P0, PT, R29, 0x2, PT ;  /* 0x000000021d00780c */ /* 0x000fe20003f05270 */
[----:B------:R-:W-:Y:S01]  /*5700*/  UMOV UR19, 0x10000000 ;  /* 0x1000000000137882 */ /* 0x000fe20000000000 */
[----:B------:R-:W-:Y:S01]  /*5710*/  UMOV UR11, UR43 ;  /* 0x0000002b000b7c82 */ /* 0x000fe20008000000 */
[----:B------:R-:W-:Y:S01]  /*5720*/  @!P4 R2UR UR8, R0 ;  /* 0x000000000008c2ca */ /* 0x000fe200000e0000 */
[----:B------:R-:W-:Y:S01]  /*5730*/  IMAD.IADD R14, R10, 0x1, R62 ;  /* 0x000000010a0e7824 */ /* 0x000fe200078e023e */
[----:B------:R-:W-:Y:S01]  /*5740*/  SEL R0, RZ, 0x1, P0 ;  /* 0x00000001ff007807 */ /* 0x000fe20000000000 */
[----:B------:R-:W-:Y:S01]  /*5750*/  IMAD.IADD R15, R11, 0x1, R63 ;  /* 0x000000010b0f7824 */ /* 0x000fe200078e023f */
[----:B------:R-:W-:Y:S02]  /*5760*/  SEL R29, R29, RZ, P0 ;  /* 0x000000ff1d1d7207 */ /* 0x000fe40000000000 */
[----:B------:R-:W-:Y:S01]  /*5770*/  LOP3.LUT R28, R28, R0, RZ, 0x3c, !PT ;  /* 0x000000001c1c7212 */ /* 0x000fe200078e3cff */
[----:B------:R-:W-:Y:S01]  /*5780*/  IMAD.U32 R8, RZ, RZ, UR9 ;  /* 0x00000009ff087e24 */ /* 0x000fe2000f8e00ff */
[----:B------:R-:W-:Y:S04]  /*5790*/  UMOV UR9, UR17 ;  /* 0x0000001100097c82 */ /* 0x000fe80008000000 */
[----:B------:R-:W-:Y:S01]  /*57a0*/  @!P4 R2UR UR14, R8 ;  /* 0x00000000080ec2ca */ /* 0x000fe200000e0000 */
[----:B------:R-:W-:Y:S01]  /*57b0*/  IMAD.U32 R9, RZ, RZ, UR8 ;  /* 0x00000008ff097e24 */ /* 0x000fe2000f8e00ff */
[----:B------:R-:W-:Y:S01]  /*57c0*/  @!UP1 UIADD3 UR8, UPT, UPT, UR7, 0x6400, URZ ;  /* 0x0000640007089890 */ /* 0x000fe2000fffe0ff */
[----:B------:R-:W-:Y:S03]  /*57d0*/  VOTEU.ALL UP1, P4 ;  /* 0x0000000000ff7886 */ /* 0x000fe60002020000 */
[----:B------:R-:W-:Y:S11]  /*57e0*/  @!P4 R2UR UR15, R9 ;  /* 0x00000000090fc2ca */ /* 0x000ff600000e0000 */
[----:B------:R-:W-:Y:S02]  /*57f0*/  @!UPT UIADD3 URZ, UPT, UPT, URZ, URZ, URZ ;  /* 0x000000fffffff290 */ /* 0x000fe4000fffe0ff */
[----:B------:R1:W-:Y:S01]  /*5800*/  @!UP1 UTMALDG.3D [UR8], [UR14], desc[UR18] ;  /* 0x000012080e0095b4 */ /* 0x0003e20008011000 */
[----:B------:R2:W-:Y:S01]  /*5810*/  @!P4 SYNCS.ARRIVE.TRANS64.RED.A0TR RZ, [UR7+0x58], R25 ;  /* 0x00005819ffffc9a7 */ /* 0x0005e20008300407 */
[----:B------:R-:W-:Y:S01]  /*5820*/  UPLOP3.LUT UP1, UPT, UPT, UPT, UPT, 0x80, 0x8 ;  /* 0x000000000008789c */ /* 0x000fe20003f2f070 */
[----:B------:R-:W-:Y:S01]  /*5830*/  SYNCS.ARRIVE.TRANS64.RED.A1T0 RZ, [UR13], RZ ;  /* 0x000000ffffff79a7 */ /* 0x000fe2000810040d */
[----:B-1----:R-:W-:Y:S11]  /*5840*/  @P3 R2UR UR8, R27 ;  /* 0x000000001b0832ca */ /* 0x002ff600000e0000 */
[----:B------:R-:W-:Y:S02]  /*5850*/  @!UPT UIADD3 URZ, UPT, UPT, URZ, URZ, URZ ;  /* 0x000000fffffff290 */ /* 0x000fe4000fffe0ff */
[----:B------:R-:W-:Y:S01]  /*5860*/  IMAD.U32 R65, RZ, RZ, UR8 ;  /* 0x00000008ff417e24 */ /* 0x000fe2000f8e00ff */
[----:B------:R-:W-:Y:S06]  /*5870*/  @P3 BRA `(.L_x_86) ;  /* 0xffffffec001c3947 */ /* 0x000fec000383ffff */
[----:B------:R-:W1:Y:S02]  /*5880*/  SYNCS.PHASECHK.TRANS64.TRYWAIT P0, [UR7+0x60], R32 ;  /* 0x00006020ff0075a7 */ /* 0x000e640008001107 */
[----:B-1----:R-:W-:Y:S05]  /*5890*/  @!P0 BRA `(.L_x_87) ;  /* 0x0000006800a08947 */ /* 0x002fea0003800000 */
.L_x_217:
[----:B------:R-:W3:Y:S02]  /*58a0*/  SYNCS.PHASECHK.TRANS64.TRYWAIT P0, [UR7+0x68], R32 ;  /* 0x00006820ff0075a7 */ /* 0x000ee40008001107 */
[----:B---3--:R-:W-:Y:S05]  /*58b0*/  @!P0 BRA `(.L_x_88) ;  /* 0x0000006800b08947 */ /* 0x008fea0003800000 */
.L_x_219:
[----:B------:R-:W3:Y:S01]  /*58c0*/  SYNCS.PHASECHK.TRANS64.TRYWAIT P0, [UR7+0x70], R32 ;  /* 0x00007020ff0075a7 */ /* 0x000ee20008001107 */
[----:B-1----:R-:W-:Y:S01]  /*58d0*/  HFMA2 R0, -RZ, RZ, 0, 5.9604644775390625e-08 ;  /* 0x00000001ff007431 */ /* 0x002fe200000001ff */
[----:B---3--:R-:W-:Y:S06]  /*58e0*/  @!P0 BRA `(.L_x_89) ;  /* 0x0000006800bc8947 */ /* 0x008fec0003800000 */
.L_x_221:
[----:B-1----:R-:W-:Y:S02]  /*58f0*/  MOV R2, UR7 ;  /* 0x0000000700027c02 */ /* 0x002fe40008000f00 */
[----:B------:R-:W-:-:S07]  /*5900*/  SHF.L.U32 R0, R0, 0x1f, RZ ;  /* 0x0000001f00007819 */ /* 0x000fce00000006ff */
.L_x_90:
[----:B-1----:R1:W3:Y:S02]  /*5910*/  SYNCS.PHASECHK.TRANS64.TRYWAIT P0, [R2+URZ+0x78], R0 ;  /* 0x00007800020075a7 */ /* 0x0022e400080011ff */
[----:B---3--:R-:W-:Y:S05]  /*5920*/  @!P0 NANOSLEEP.SYNCS 0x989680 ;  /* 0x009896800000895d */ /* 0x008fea0003900000 */
[----:B------:R-:W3:Y:S02]  /*5930*/  @!P0 SYNCS.PHASECHK.TRANS64 P0, [R2+URZ+0x78], R0 ;  /* 0x00007800020085a7 */ /* 0x000ee400080010ff */
[----:B---3--:R-:W-:Y:S05]  /*5940*/  @P0 EXIT ;  /* 0x000000000000094d */ /* 0x008fea0003800000 */
[----:B------:R-:W-:Y:S05]  /*5950*/  BRA `(.L_x_90) ;  /* 0xfffffffc00ec7947 */ /* 0x000fea000383ffff */
.L_x_71:
[----:B------:R-:W-:-:S06]  /*5960*/  UISETP.GE.AND UP1, UPT, UR8, 0x4, UPT ;  /* 0x000000040800788c */ /* 0x000fcc000bf26270 */
[----:B------:R-:W-:-:S13]  /*5970*/  PLOP3.LUT P0, PT, PT, PT, UP1, 0x80, 0x8 ;  /* 0x000000000008781c */ /* 0x000fda0003f0f018 */
[----:B------:R-:W-:Y:S05]  /*5980*/  @!P0 EXIT ;  /* 0x000000000000894d */ /* 0x000fea0003800000 */
[----:B------:R-:W-:Y:S01]  /*5990*/  BAR.SYNC.DEFER_BLOCKING 0x6, 0xa0 ;  /* 0x0182800000007b1d */ /* 0x000fe20000010000 */
[C---:B------:R-:W-:Y:S01]  /*59a0*/  IMAD.SHL.U32 R4, R77.reuse, 0x20, RZ ;  /* 0x000000204d047824 */ /* 0x040fe200078e00ff */
[C---:B------:R-:W-:Y:S01]  /*59b0*/  R2P PR, R77.reuse, 0x6 ;  /* 0x000000064d007804 */ /* 0x040fe20000000000 */
[C---:B------:R-:W-:Y:S02]  /*59c0*/  IMAD.SHL.U32 R69, R77.reuse, 0x4, RZ ;  /* 0x000000044d457824 */ /* 0x040fe400078e00ff */
[C---:B------:R-:W-:Y:S01]  /*59d0*/  IMAD.U32 R32, R77.reuse, 0x10000, RZ ;  /* 0x000100004d207824 */ /* 0x040fe200078e00ff */
[----:B------:R-:W-:Y:S02]  /*59e0*/  UMOV UR36, 0x400 ;  /* 0x0000040000247882 */ /* 0x000fe40000000000 */
[----:B------:R-:W1:Y:S01]  /*59f0*/  LDC R68, c[0x0][0x370] ;  /* 0x0000dc00ff447b82 */ /* 0x000e620000000800 */
[----:B------:R-:W-:Y:S01]  /*5a00*/  ULEA UR36, UR37, UR36, 0x18 ;  /* 0x0000002425247291 */ /* 0x000fe2000f8ec0ff */
[C---:B------:R-:W-:Y:S01]  /*5a10*/  LOP3.LUT R3, R4.reuse, 0xe0, RZ, 0xc0, !PT ;  /* 0x000000e004037812 */ /* 0x040fe200078ec0ff */
[----:B------:R-:W-:Y:S01]  /*5a20*/  IMAD.SHL.U32 R2, R77, 0x10, RZ ;  /* 0x000000104d027824 */ /* 0x000fe200078e00ff */
[----:B------:R-:W-:Y:S01]  /*5a30*/  LOP3.LUT R4, R4, 0x100, RZ, 0xc0, !PT ;  /* 0x0000010004047812 */ /* 0x000fe200078ec0ff */
[----:B------:R-:W-:Y:S01]  /*5a40*/  UIADD3 UR4, UPT, UPT, UR36, 0x400, URZ ;  /* 0x0000040024047890 */ /* 0x000fe2000fffe0ff */
[----:B------:R-:W-:Y:S01]  /*5a50*/  LOP3.LUT R69, R3, 0x1c, R69, 0xf8, !PT ;  /* 0x0000001c03457812 */ /* 0x000fe200078ef845 */
[----:B------:R-:W-:Y:S01]  /*5a60*/  IMAD.MOV.U32 R76, RZ, RZ, 0x10 ;  /* 0x00000010ff4c7424 */ /* 0x000fe200078e00ff */
[----:B------:R-:W2:Y:S01]  /*5a70*/  LDC R28, c[0x0][0xb0c] ;  /* 0x0002c300ff1c7b82 */ /* 0x000ea20000000800 */
[----:B------:R-:W-:Y:S01]  /*5a80*/  SHF.R.U32.HI R3, RZ, 0x2, R77 ;  /* 0x00000002ff037819 */ /* 0x000fe2000001164d */
[----:B------:R-:W-:Y:S01]  /*5a90*/  IMAD.MOV.U32 R75, RZ, RZ, 0x20 ;  /* 0x00000020ff4b7424 */ /* 0x000fe200078e00ff */
[----:B------:R-:W-:Y:S01]  /*5aa0*/  LOP3.LUT R32, R32, 0x600000, RZ, 0xc0, !PT ;  /* 0x0060000020207812 */ /* 0x000fe200078ec0ff */
[----:B------:R-:W-:Y:S01]  /*5ab0*/  IMAD.MOV.U32 R31, RZ, RZ, RZ ;  /* 0x000000ffff1f7224 */ /* 0x000fe200078e00ff */
[----:B------:R-:W-:Y:S01]  /*5ac0*/  LOP3.LUT R2, R4, 0x600, R2, 0xf8, !PT ;  /* 0x0000060004027812 */ /* 0x000fe200078ef802 */
[----:B------:R-:W-:Y:S01]  /*5ad0*/  IMAD.MOV.U32 R74, RZ, RZ, RZ ;  /* 0x000000ffff4a7224 */ /* 0x000fe200078e00ff */
[----:B------:R-:W-:Y:S01]  /*5ae0*/  LOP3.LUT R69, R69, 0x4, R3, 0x78, !PT ;  /* 0x0000000445457812 */ /* 0x000fe200078e7803 */
[----:B------:R-:W4:Y:S01]  /*5af0*/  LDC R66, c[0x0][0xb20] ;  /* 0x0002c800ff427b82 */ /* 0x000f220000000800 */
[----:B------:R-:W3:Y:S01]  /*5b00*/  LDS R0, [UR36+0x140] ;  /* 0x00014024ff007984 */ /* 0x000ee20008000800 */
[----:B------:R-:W-:Y:S01]  /*5b10*/  LOP3.LUT R77, R77, 0x60, RZ, 0xc0, !PT ;  /* 0x000000604d4d7812 */ /* 0x000fe200078ec0ff */
[----:B------:R-:W-:Y:S01]  /*5b20*/  IMAD.MOV.U32 R80, RZ, RZ, RZ ;  /* 0x000000ffff507224 */ /* 0x000fe200078e00ff */
[----:B------:R-:W-:Y:S01]  /*5b30*/  LOP3.LUT R69, R2, R69, RZ, 0xfc, !PT ;  /* 0x0000004502457212 */ /* 0x000fe200078efcff */
[----:B------:R-:W-:Y:S01]  /*5b40*/  IMAD.MOV.U32 R73, RZ, RZ, RZ ;  /* 0x000000ffff497224 */ /* 0x000fe200078e00ff */
[----:B------:R-:W-:Y:S01]  /*5b50*/  SEL R76, R76, 0xfffffff0, !P2 ;  /* 0xfffffff04c4c7807 */ /* 0x000fe20005000000 */
[----:B------:R-:W-:Y:S01]  /*5b60*/  IMAD.U32 R71, RZ, RZ, UR4 ;  /* 0x00000004ff477e24 */ /* 0x000fe2000f8e00ff */
[----:B------:R-:W1:Y:S01]  /*5b70*/  LDC R27, c[0x0][0xb30] ;  /* 0x0002cc00ff1b7b82 */ /* 0x000e620000000800 */
[----:B------:R-:W-:Y:S01]  /*5b80*/  SEL R75, R75, 0xffffffe0, !P1 ;  /* 0xffffffe04b4b7807 */ /* 0x000fe20004800000 */
[----:B------:R-:W1:Y:S01]  /*5b90*/  LDCU.64 UR50, c[0x0][0x348] ;  /* 0x00006900ff3277ac */ /* 0x000e620008000a00 */
[----:B------:R-:W1:Y:S05]  /*5ba0*/  LDCU.64 UR38, c[0x0][0x888] ;  /* 0x00011100ff2677ac */ /* 0x000e6a0008000a00 */
[----:B------:R-:W1:Y:S01]  /*5bb0*/  LDC.64 R60, c[0x0][0xb10] ;  /* 0x0002c400ff3c7b82 */ /* 0x000e620000000a00 */
[----:B------:R-:W1:Y:S01]  /*5bc0*/  LDCU.64 UR44, c[0x0][0x890] ;  /* 0x00011200ff2c77ac */ /* 0x000e620008000a00 */
[----:B------:R-:W-:Y:S01]  /*5bd0*/  UMOV UR48, URZ ;  /* 0x000000ff00307c82 */ /* 0x000fe20008000000 */
[----:B------:R-:W-:-:S05]  /*5be0*/  UMOV UR52, URZ ;  /* 0x000000ff00347c82 */ /* 0x000fca0008000000 */
[----:B------:R-:W1:Y:S08]  /*5bf0*/  LDC.64 R24, c[0x0][0xb18] ;  /* 0x0002c600ff187b82 */ /* 0x000e700000000a00 */
[----:B------:R-:W1:Y:S08]  /*5c00*/  LDC.64 R22, c[0x0][0xb28] ;  /* 0x0002ca00ff167b82 */ /* 0x000e700000000a00 */
[----:B------:R-:W1:Y:S01]  /*5c10*/  LDC.64 R58, c[0x0][0x8b0] ;  /* 0x00022c00ff3a7b82 */ /* 0x000e620000000a00 */
[----:B---3--:R-:W-:-:S07]  /*5c20*/  IMAD.IADD R32, R0, 0x1, R32 ;  /* 0x0000000100207824 */ /* 0x008fce00078e0220 */
[----:B------:R-:W3:Y:S08]  /*5c30*/  LDC.64 R56, c[0x0][0x8a8] ;  /* 0x00022a00ff387b82 */ /* 0x000ef00000000a00 */
[----:B--2-4-:R-:W1:Y:S02]  /*5c40*/  LDC R67, c[0x0][0x374] ;  /* 0x0000dd00ff437b82 */ /* 0x014e640000000800 */
.L_x_166:
[C---:B------:R-:W-:Y:S02]  /*5c50*/  LEA R0, R80.reuse, UR36, 0x3 ;  /* 0x0000002450007c11 */ /* 0x040fe4000f8e18ff */
[----:B------:R-:W-:Y:S02]  /*5c60*/  SHF.L.U32 R2, R73, 0x1f, RZ ;  /* 0x0000001f49027819 */ /* 0x000fe400000006ff */
[----:B------:R-:W-:Y:S02]  /*5c70*/  LEA R16, R80, UR36, 0x4 ;  /* 0x0000002450107c11 */ /* 0x000fe4000f8e20ff */
[----:B------:R-:W2:Y:S02]  /*5c80*/  SYNCS.PHASECHK.TRANS64.TRYWAIT P0, [R0+URZ+0x90], R2 ;  /* 0x00009002000075a7 */ /* 0x000ea400080011ff */
[----:B--2---:R-:W-:Y:S05]  /*5c90*/  @!P0 BRA `(.L_x_91) ;  /* 0x0000006400e88947 */ /* 0x004fea0003800000 */
.L_x_222:
[----:B------:R-:W4:Y:S01]  /*5ca0*/  LDC.64 R10, c[0x0][0xb10] ;  /* 0x0002c400ff0a7b82 */ /* 0x000f220000000a00 */
[----:B------:R-:W3:Y:S01]  /*5cb0*/  LDS.128 R16, [R16+0x120] ;  /* 0x0001200010107984 */ /* 0x000ee20000000c00 */
[----:B-1----:R-:W-:Y:S01]  /*5cc0*/  ISETP.NE.AND P1, PT, R27, 0x1, PT ;  /* 0x000000011b00780c */ /* 0x002fe20003f25270 */
[----:B--2---:R-:W-:Y:S01]  /*5cd0*/  VIADD R0, R0, 0xa0 ;  /* 0x000000a000007836 */ /* 0x004fe20000000000 */
[----:B------:R-:W-:Y:S04]  /*5ce0*/  ISETP.GE.AND P0, PT, R26, 0x1, PT ;  /* 0x000000011a00780c */ /* 0x000fe80003f06270 */
[----:B------:R-:W1:Y:S01]  /*5cf0*/  LDC.64 R8, c[0x0][0xb18] ;  /* 0x0002c600ff087b82 */ /* 0x000e620000000a00 */
[----:B------:R-:W-:Y:S01]  /*5d00*/  PRMT R0, RZ, 0x654, R0 ;  /* 0x00000654ff007816 */ /* 0x000fe20000000000 */
[----:B------:R-:W-:Y:S01]  /*5d10*/  @!PT LDS RZ, [RZ] ;  /* 0x00000000fffff984 */ /* 0x000fe20000000800 */
[----:B------:R-:W-:Y:S01]  /*5d20*/  @!PT LDS RZ, [RZ] ;  /* 0x00000000fffff984 */ /* 0x000fe20000000800 */
[----:B------:R-:W-:Y:S01]  /*5d30*/  @!PT LDS RZ, [RZ] ;  /* 0x00000000fffff984 */ /* 0x000fe20000000800 */
[----:B------:R-:W-:Y:S01]  /*5d40*/  @!PT LDS RZ, [RZ] ;  /* 0x00000000fffff984 */ /* 0x000fe20000000800 */
[----:B------:R2:W-:Y:S06]  /*5d50*/  MEMBAR.ALL.CTA ;  /* 0x0000000000007992 */ /* 0x0005ec0000008000 */
[----:B--2---:R-:W2:Y:S01]  /*5d60*/  FENCE.VIEW.ASYNC.S ;  /* 0x00000000000073c6 */ /* 0x004ea20000000000 */
[----:B------:R-:W1:Y:S08]  /*5d70*/  @!P1 LDC R12, c[0x0][0xb20] ;  /* 0x0002c800ff0c9b82 */ /* 0x000e700000000800 */
[----:B------:R-:W1:Y:S01]  /*5d80*/  @!P1 LDC R7, c[0x0][0xb0c] ;  /* 0x0002c300ff079b82 */ /* 0x000e620000000800 */
[----:B--2---:R2:W-:Y:S01]  /*5d90*/  SYNCS.ARRIVE.TRANS64.RED.A1T0 RZ, [R0+URZ], RZ ;  /* 0x000000ff00ff79a7 */ /* 0x0045e200081004ff */
[----:B---3--:R-:W-:Y:S04]  /*5da0*/  LOP3.LUT P4, RZ, R18, 0x1, RZ, 0xc0, !PT ;  /* 0x0000000112ff7812 */ /* 0x008fe8000788c0ff */
[----:B------:R-:W-:Y:S09]  /*5db0*/  P2R R78, PR, RZ, 0x10 ;  /* 0x00000010ff4e7803 */ /* 0x000ff20000000000 */
[----:B------:R-:W-:Y:S02]  /*5dc0*/  @P4 MOV R30, R16 ;  /* 0x00000010001e4202 */ /* 0x000fe40000000f00 */
[----:B------:R-:W-:Y:S01]  /*5dd0*/  @P4 LOP3.LUT R29, R17, 0xffff, RZ, 0xc0, !PT ;  /* 0x0000ffff111d4812 */ /* 0x000fe200078ec0ff */
[----:B--2-4-:R-:W-:Y:S06]  /*5de0*/  @!P0 BRA `(.L_x_92) ;  /* 0x0000000000a48947 */ /* 0x014fec0003800000 */
[-C--:B------:R-:W-:Y:S01]  /*5df0*/  IMAD.HI.U32 R0, R67, R25.reuse, RZ ;  /* 0x0000001943007227 */ /* 0x080fe200078e00ff */
[----:B------:R-:W-:Y:S02]  /*5e00*/  ISETP.NE.AND P0, PT, R24, 0x1, PT ;  /* 0x000000011800780c */ /* 0x000fe40003f05270 */
[----:B------:R-:W-:Y:S01]  /*5e10*/  ISETP.NE.AND P2, PT, R26, 0x1, PT ;  /* 0x000000011a00780c */ /* 0x000fe20003f45270 */
[----:B------:R-:W-:Y:S01]  /*5e20*/  IMAD.HI.U32 R4, R68, R60, RZ ;  /* 0x0000003c44047227 */ /* 0x000fe200078e00ff */
[----:B------:R-:W-:Y:S02]  /*5e30*/  SHF.R.U32.HI R0, RZ, R66, R0 ;  /* 0x00000042ff007219 */ /* 0x000fe40000011600 */
[----:B------:R-:W-:Y:S01]  /*5e40*/  ISETP.NE.AND P3, PT, R28, 0x1, PT ;  /* 0x000000011c00780c */ /* 0x000fe20003f65270 */
[----:B------:R-:W-:Y:S01]  /*5e50*/  IMAD.HI.U32 R6, R29, R25, RZ ;  /* 0x000000191d067227 */ /* 0x000fe200078e00ff */
[-C--:B------:R-:W-:Y:S02]  /*5e60*/  SHF.R.U32.HI R4, RZ, R61.reuse, R4 ;  /* 0x0000003dff047219 */ /* 0x080fe40000011604 */
        /* <DEDUP_REMOVED lines=14> */
[C---:B------:R-:W-:Y:S03]  /*5f50*/  IMAD.HI.U32 R0, R3.reuse, R22, RZ ;  /* 0x0000001603007227 */ /* 0x040fe600078e00ff */
[C---:B------:R-:W-:Y:S02]  /*5f60*/  ISETP.GE.OR P0, PT, R2.reuse, R5, P0 ;  /* 0x000000050200720c */ /* 0x040fe40000706670 */
[----:B------:R-:W-:Y:S04]  /*5f70*/  SHF.R.U32.HI R0, RZ, R23, R0 ;  /* 0x00000017ff007219 */ /* 0x000fe80000011600 */
[C---:B------:R-:W-:Y:S05]  /*5f80*/  SEL R6, R3.reuse, R0, !P2 ;  /* 0x0000000003067207 */ /* 0x040fea0005000000 */
        /* <DEDUP_REMOVED lines=14> */
[----:B------:R-:W-:Y:S07]  /*6070*/  IMAD R29, R3, R24, R29 ;  /* 0x00000018031d7224 */ /* 0x000fee00078e021d */
.L_x_92:
[----:B-1----:R-:W-:Y:S01]  /*6080*/  @!P1 ISETP.NE.AND P0, PT, R8, 0x1, PT ;  /* 0x000000010800980c */ /* 0x002fe20003f05270 */
[----:B------:R-:W-:Y:S01]  /*6090*/  @!P1 IMAD.HI.U32 R2, R29, R9, RZ ;  /* 0x000000091d029227 */ /* 0x000fe200078e00ff */
[----:B------:R-:W-:Y:S01]  /*60a0*/  R2UR UR42, R15 ;  /* 0x000000000f2a72ca */ /* 0x000fe200000e0000 */
[----:B------:R-:W-:Y:S01]  /*60b0*/  BSSY.RECONVERGENT B6, `(.L_x_93) ;  /* 0x0000031000067945 */ /* 0x000fe20003800200 */
[----:B------:R-:W-:Y:S01]  /*60c0*/  R2UR UR41, R14 ;  /* 0x000000000e2972ca */ /* 0x000fe200000e0000 */
[----:B------:R-:W-:Y:S01]  /*60d0*/  @!P1 IMAD.HI.U32 R0, R30, R10, RZ ;  /* 0x0000000a1e009227 */ /* 0x000fe200078e00ff */
[----:B------:R-:W-:Y:S02]  /*60e0*/  @!P1 SHF.R.U32.HI R2, RZ, R12, R2 ;  /* 0x0000000cff029219 */ /* 0x000fe40000011602 */
[----:B------:R-:W-:Y:S01]  /*60f0*/  @!P1 ISETP.NE.AND P2, PT, R7, 0x1, PT ;  /* 0x000000010700980c */ /* 0x000fe20003f45270 */
[----:B------:R-:W-:Y:S01]  /*6100*/  VIADD R80, R80, 0x1 ;  /* 0x0000000150507836 */ /* 0x000fe20000000000 */
[----:B------:R-:W-:Y:S02]  /*6110*/  @!P1 SEL R2, R29, R2, !P0 ;  /* 0x000000021d029207 */ /* 0x000fe40004000000 */
[----:B------:R-:W-:Y:S02]  /*6120*/  @!P1 SHF.R.U32.HI R0, RZ, R11, R0 ;  /* 0x0000000bff009219 */ /* 0x000fe40000011600 */
[----:B------:R-:W-:Y:S01]  /*6130*/  LOP3.LUT P0, RZ, R71, 0x3f0, RZ, 0xc0, !PT ;  /* 0x000003f047ff7812 */ /* 0x000fe2000780c0ff */
[----:B------:R-:W-:Y:S01]  /*6140*/  USHF.L.U32 UR42, UR42, 0x6, URZ ;  /* 0x000000062a2a7899 */ /* 0x000fe200080006ff */
[----:B------:R-:W-:Y:S01]  /*6150*/  @!P1 SEL R3, R30, R0, !P2 ;  /* 0x000000001e039207 */ /* 0x000fe20005000000 */
[----:B------:R-:W-:Y:S01]  /*6160*/  USHF.L.U32 UR41, UR41, 0x8, URZ ;  /* 0x0000000829297899 */ /* 0x000fe200080006ff */
[----:B------:R-:W-:Y:S03]  /*6170*/  @P4 SHF.R.U32.HI R72, RZ, 0x10, R17 ;  /* 0x00000010ff484819 */ /* 0x000fe60000011611 */
[----:B------:R-:W-:Y:S02]  /*6180*/  @!P1 IMAD.IADD R0, R2, 0x1, -R3 ;  /* 0x0000000102009824 */ /* 0x000fe400078e0a03 */
[----:B------:R-:W-:Y:S02]  /*6190*/  @!P1 IMAD.IADD R2, R3, 0x1, -R2 ;  /* 0x0000000103029824 */ /* 0x000fe400078e0a02 */
[----:B------:R-:W-:Y:S02]  /*61a0*/  @!P1 IMAD R30, R0, R7, R30 ;  /* 0x00000007001e9224 */ /* 0x000fe400078e021e */
[----:B------:R-:W-:Y:S01]  /*61b0*/  @!P1 IMAD R29, R2, R8, R29 ;  /* 0x00000008021d9224 */ /* 0x000fe200078e021d */
[----:B------:R-:W-:Y:S06]  /*61c0*/  @!P0 BRA `(.L_x_94) ;  /* 0x00000000007c8947 */ /* 0x000fec0003800000 */
[----:B------:R-:W1:Y:S01]  /*61d0*/  LDCU.64 UR8, c[0x4][0x80] ;  /* 0x01001000ff0877ac */ /* 0x000e620008000a00 */
[----:B------:R-:W-:Y:S01]  /*61e0*/  MOV R2, 0x0 ;  /* 0x0000000000027802 */ /* 0x000fe20000000f00 */
[----:B------:R-:W-:Y:S02]  /*61f0*/  HFMA2 R12, -RZ, RZ, 0, 5.9604644775390625e-08 ;  /* 0x00000001ff0c7431 */ /* 0x000fe400000001ff */
[----:B------:R-:W-:Y:S01]  /*6200*/  IMAD.MOV.U32 R8, RZ, RZ, 0x70 ;  /* 0x00000070ff087424 */ /* 0x000fe200078e00ff */
[----:B------:R2:W3:Y:S01]  /*6210*/  LDC.64 R14, c[0x4][R2] ;  /* 0x01000000020e7b82 */ /* 0x0004e20000000a00 */
[----:B------:R-:W4:Y:S01]  /*6220*/  LDCU.64 UR6, c[0x4][0x88] ;  /* 0x01001100ff0677ac */ /* 0x000f220008000a00 */
[----:B------:R-:W-:Y:S01]  /*6230*/  IMAD.MOV.U32 R13, RZ, RZ, RZ ;  /* 0x000000ffff0d7224 */ /* 0x000fe200078e00ff */
[----:B------:R-:W2:Y:S01]  /*6240*/  LDCU.64 UR4, c[0x4][0x8] ;  /* 0x01000100ff0477ac */ /* 0x000ea20008000a00 */
[----:B-1----:R-:W-:Y:S01]  /*6250*/  MOV R5, UR9 ;  /* 0x0000000900057c02 */ /* 0x002fe20008000f00 */
[----:B------:R-:W-:Y:S01]  /*6260*/  IMAD.U32 R4, RZ, RZ, UR8 ;  /* 0x00000008ff047e24 */ /* 0x000fe2000f8e00ff */
[----:B----4-:R-:W-:Y:S01]  /*6270*/  MOV R7, UR7 ;  /* 0x0000000700077c02 */ /* 0x010fe20008000f00 */
[----:B------:R-:W-:Y:S01]  /*6280*/  IMAD.U32 R6, RZ, RZ, UR6 ;  /* 0x00000006ff067e24 */ /* 0x000fe2000f8e00ff */
[----:B--2---:R-:W-:Y:S01]  /*6290*/  MOV R11, UR5 ;  /* 0x00000005000b7c02 */ /* 0x004fe20008000f00 */
[----:B------:R-:W-:Y:S02]  /*62a0*/  IMAD.U32 R10, RZ, RZ, UR4 ;  /* 0x00000004ff0a7e24 */ /* 0x000fe4000f8e00ff */
[----:B------:R-:W-:Y:S07]  /*62b0*/  LEPC R20, `(.L_x_95) ;  /* 0x000000001014794e */ /* 0x000fee0000000000 */
[----:B---3-5:R-:W-:Y:S05]  /*62c0*/  CALL.ABS.NOINC R14 ;  /* 0x000000000e007343 */ /* 0x028fea0003c00000 */
.L_x_95:
[----:B------:R-:W1:Y:S01]  /*62d0*/  LDCU.64 UR8, c[0x4][0x80] ;  /* 0x01001000ff0877ac */ /* 0x000e620008000a00 */
[----:B------:R-:W2:Y:S01]  /*62e0*/  LDC.64 R2, c[0x4][R2] ;  /* 0x0100000002027b82 */ /* 0x000ea20000000a00 */
[----:B------:R-:W-:Y:S02]  /*62f0*/  HFMA2 R12, -RZ, RZ, 0, 5.9604644775390625e-08 ;  /* 0x00000001ff0c7431 */ /* 0x000fe400000001ff */
[----:B------:R-:W-:Y:S02]  /*6300*/  IMAD.MOV.U32 R8, RZ, RZ, 0x70 ;  /* 0x00000070ff087424 */ /* 0x000fe400078e00ff */
[----:B------:R-:W-:Y:S01]  /*6310*/  IMAD.MOV.U32 R13, RZ, RZ, RZ ;  /* 0x000000ffff0d7224 */ /* 0x000fe200078e00ff */
[----:B------:R-:W3:Y:S01]  /*6320*/  LDCU.64 UR6, c[0x4][0x88] ;  /* 0x01001100ff0677ac */ /* 0x000ee20008000a00 */
[----:B------:R-:W4:Y:S01]  /*6330*/  LDCU.64 UR4, c[0x4][0x8] ;  /* 0x01000100ff0477ac */ /* 0x000f220008000a00 */
[----:B-1----:R-:W-:Y:S02]  /*6340*/  MOV R4, UR8 ;  /* 0x0000000800047c02 */ /* 0x002fe40008000f00 */
[----:B------:R-:W-:Y:S02]  /*6350*/  MOV R5, UR9 ;  /* 0x0000000900057c02 */ /* 0x000fe40008000f00 */
[----:B---3--:R-:W-:Y:S01]  /*6360*/  MOV R7, UR7 ;  /* 0x0000000700077c02 */ /* 0x008fe20008000f00 */
[----:B------:R-:W-:Y:S01]  /*6370*/  IMAD.U32 R6, RZ, RZ, UR6 ;  /* 0x00000006ff067e24 */ /* 0x000fe2000f8e00ff */
[----:B----4-:R-:W-:Y:S01]  /*6380*/  MOV R11, UR5 ;  /* 0x00000005000b7c02 */ /* 0x010fe20008000f00 */
[----:B------:R-:W-:Y:S02]  /*6390*/  IMAD.U32 R10, RZ, RZ, UR4 ;  /* 0x00000004ff0a7e24 */ /* 0x000fe4000f8e00ff */
[----:B------:R-:W-:Y:S07]  /*63a0*/  LEPC R20, `(.L_x_94) ;  /* 0x000000001014794e */ /* 0x000fee0000000000 */
[----:B--2---:R-:W-:Y:S05]  /*63b0*/  CALL.ABS.NOINC R2 ;  /* 0x0000000002007343 */ /* 0x004fea0003c00000 */
.L_x_94:
[----:B------:R-:W-:Y:S05]  /*63c0*/  BSYNC.RECONVERGENT B6 ;  /* 0x0000000000067941 */ /* 0x000fea0003800200 */
.L_x_93:
[----:B------:R-:W-:Y:S01]  /*63d0*/  ISETP.NE.U32.AND P4, PT, R58, RZ, PT ;  /* 0x000000ff3a00720c */ /* 0x000fe20003f85070 */
[----:B------:R-:W-:Y:S01]  /*63e0*/  UISETP.NE.AND UP2, UPT, UR49, URZ, UPT ;  /* 0x000000ff3100728c */ /* 0x000fe2000bf45270 */
[----:B------:R-:W-:Y:S01]  /*63f0*/  ISETP.NE.U32.AND P2, PT, RZ, UR38, PT ;  /* 0x00000026ff007c0c */ /* 0x000fe2000bf45070 */
[----:B------:R-:W-:Y:S01]  /*6400*/  UISETP.NE.U32.AND UP1, UPT, UR44, URZ, UPT ;  /* 0x000000ff2c00728c */ /* 0x000fe2000bf25070 */
[----:B------:R-:W-:Y:S01]  /*6410*/  ISETP.NE.AND.EX P4, PT, R59, RZ, PT, P4 ;  /* 0x000000ff3b00720c */ /* 0x000fe20003f85340 */
[----:B------:R-:W-:Y:S01]  /*6420*/  UPLOP3.LUT UP0, UPT, UPT, UPT, UPT, 0x40, 0x4 ;  /* 0x000000000004789c */ /* 0x000fe20003f0e870 */
[----:B------:R-:W-:Y:S01]  /*6430*/  ISETP.NE.AND.EX P2, PT, RZ, UR39, PT, P2 ;  /* 0x00000027ff007c0c */ /* 0x000fe2000bf45320 */
[----:B------:R-:W-:Y:S01]  /*6440*/  UISETP.NE.AND.EX UP1, UPT, UR45, URZ, UPT, UP1 ;  /* 0x000000ff2d00728c */ /* 0x000fe2000bf25310 */
[----:B------:R-:W-:Y:S04]  /*6450*/  PLOP3.LUT P1, PT, PT, PT, UP2, 0x80, 0x8 ;  /* 0x000000000008781c */ /* 0x000fe80003f2f028 */
[----:B------:R-:W-:Y:S06]  /*6460*/  @UP2 UPLOP3.LUT UP0, UPT, UPT, UPT, UP1, 0x80, 0x8 ;  /* 0x000000000008289c */ /* 0x000fec0003f0f010 */
[----:B------:R-:W-:Y:S01]  /*6470*/  PLOP3.LUT P0, PT, PT, PT, UP0, 0x80, 0x8 ;  /* 0x000000000008781c */ /* 0x000fe20003f0f008 */
[----:B------:R-:W-:Y:S01]  /*6480*/  @!UPT UIADD3 URZ, UPT, UPT, URZ, URZ, URZ ;  /* 0x000000fffffff290 */ /* 0x000fe2000fffe0ff */
[----:B------:R-:W-:Y:S11]  /*6490*/  BRA.U !UP1, `(.L_x_96) ;  /* 0x00000001093c7547 */ /* 0x000ff6000b800000 */
[----:B------:R-:W-:Y:S01]  /*64a0*/  UISETP.NE.U32.AND UP0, UPT, UR38, URZ, UPT ;  /* 0x000000ff2600728c */ /* 0x000fe2000bf05070 */
[----:B------:R-:W-:Y:S01]  /*64b0*/  R2UR UR4, R65 ;  /* 0x00000000410472ca */ /* 0x000fe200000e0000 */
[----:B------:R-:W-:Y:S02]  /*64c0*/  HFMA2 R64, -RZ, RZ, 0, 5.9604644775390625e-08 ;  /* 0x00000001ff407431 */ /* 0x000fe400000001ff */
[----:B------:R-:W-:Y:S01]  /*64d0*/  IMAD.MOV.U32 R0, RZ, RZ, 0x1 ;  /* 0x00000001ff007424 */ /* 0x000fe200078e00ff */
[----:B------:R-:W-:Y:S06]  /*64e0*/  UISETP.NE.AND.EX UP0, UPT, UR39, URZ, UPT, UP0 ;  /* 0x000000ff2700728c */ /* 0x000fec000bf05300 */
[----:B------:R-:W-:Y:S05]  /*64f0*/  PLOP3.LUT P3, PT, PT, PT, UP0, 0x80, 0x8 ;  /* 0x000000000008781c */ /* 0x000fea0003f6f008 */
[----:B------:R-:W1:Y:S01]  /*6500*/  @UP0 LDCU.64 UR6, c[0x0][0x888] ;  /* 0x00011100ff0607ac */ /* 0x000e620008000a00 */
[----:B------:R-:W-:Y:S07]  /*6510*/  @UP0 UIMAD UR4, UR4, UR44, URZ ;  /* 0x0000002c040402a4 */ /* 0x000fee000f8e02ff */
[----:B------:R-:W-:Y:S01]  /*6520*/  @!P3 PRMT R64, R0, 0x7610, R64 ;  /* 0x000076100040b816 */ /* 0x000fe20000000040 */
[----:B-1----:R-:W-:Y:S03]  /*6530*/  @UP0 UIMAD.WIDE UR6, UR4, 0x4, UR6 ;  /* 0x00000004040608a5 */ /* 0x002fe6000f8e0206 */
[----:B------:R-:W1:Y:S03]  /*6540*/  @!UP0 LDCU UR4, c[0x0][0x880] ;  /* 0x00011000ff0487ac */ /* 0x000e660008000800 */
[----:B------:R-:W-:Y:S02]  /*6550*/  IMAD.U32 R2, RZ, RZ, UR6 ;  /* 0x00000006ff027e24 */ /* 0x000fe4000f8e00ff */
[----:B------:R-:W-:Y:S05]  /*6560*/  IMAD.U32 R3, RZ, RZ, UR7 ;  /* 0x00000007ff037e24 */ /* 0x000fea000f8e00ff */
[----:B-----5:R2:W5:Y:S02]  /*6570*/  @P3 LDG.E R35, desc[UR46][R2.64] ;  /* 0x0000002e02233981 */ /* 0x020564000c1e1900 */
[----:B-12---:R-:W-:Y:S02]  /*6580*/  @!P3 MOV R35, UR4 ;  /* 0x000000040023bc02 */ /* 0x006fe40008000f00 */
.L_x_96:
[----:B------:R-:W-:Y:S05]  /*6590*/  @!P4 BRA `(.L_x_97) ;  /* 0x000000000024c947 */ /* 0x000fea0003800000 */
[----:B------:R-:W-:Y:S02]  /*65a0*/  ISETP.NE.U32.AND P3, PT, R56, RZ, PT ;  /* 0x000000ff3800720c */ /* 0x000fe40003f65070 */
[----:B------:R-:W-:Y:S02]  /*65b0*/  R2UR UR4, R65 ;  /* 0x00000000410472ca */ /* 0x000fe400000e0000 */
[----:B------:R-:W-:Y:S11]  /*65c0*/  ISETP.NE.AND.EX P3, PT, R57, RZ, PT, P3 ;  /* 0x000000ff3900720c */ /* 0x000ff60003f65330 */
[----:B------:R-:W-:Y:S02]  /*65d0*/  @!UPT UIADD3 URZ, UPT, UPT, URZ, URZ, URZ ;  /* 0x000000fffffff290 */ /* 0x000fe4000fffe0ff */
[----:B------:R-:W1:Y:S01]  /*65e0*/  @P3 LDC.64 R2, c[0x0][0x8a8] ;  /* 0x00022a00ff023b82 */ /* 0x000e620000000a00 */
[----:B------:R-:W-:Y:S04]  /*65f0*/  @P3 IMAD R0, R58, UR4, RZ ;  /* 0x000000043a003c24 */ /* 0x000fe8000f8e02ff */
[----:B-1----:R-:W-:Y:S05]  /*6600*/  @P3 IMAD.WIDE R2, R0, 0x4, R2 ;  /* 0x0000000400023825 */ /* 0x002fea00078e0202 */
[----:B-----5:R1:W5:Y:S02]  /*6610*/  @P3 LDG.E R33, desc[UR46][R2.64] ;  /* 0x0000002e02213981 */ /* 0x020364000c1e1900 */
[----:B-1----:R-:W2:Y:S02]  /*6620*/  @!P3 LDC R33, c[0x0][0x8a0] ;  /* 0x00022800ff21bb82 */ /* 0x002ea40000000800 */
.L_x_97:
[----:B-----5:R-:W-:Y:S01]  /*6630*/  FSETP.NEU.AND P3, PT, R35, RZ, PT ;  /* 0x000000ff2300720b */ /* 0x020fe20003f6d000 */
[----:B------:R-:W-:Y:S01]  /*6640*/  IMAD.SHL.U32 R88, R69, 0x4, RZ ;  /* 0x0000000445587824 */ /* 0x000fe200078e00ff */
[----:B------:R-:W-:Y:S01]  /*6650*/  SEL R4, RZ, 0xffffffff, P2 ;  /* 0xffffffffff047807 */ /* 0x000fe20001000000 */
[----:B------:R-:W-:Y:S01]  /*6660*/  BSSY B1, `(.L_x_98) ;  /* 0x0000042000017945 */ /* 0x000fe20003800000 */
[----:B------:R-:W-:Y:S01]  /*6670*/  @P1 LOP3.LUT P2, RZ, R64, 0xff, RZ, 0xc0, !PT ;  /* 0x000000ff40ff1812 */ /* 0x000fe2000784c0ff */
[----:B------:R-:W-:Y:S01]  /*6680*/  VIADD R83, R88, UR36 ;  /* 0x0000002458537c36 */ /* 0x000fe20008000000 */
[----:B------:R-:W-:Y:S01]  /*6690*/  @P1 SEL R0, RZ, 0xffffffff, P3 ;  /* 0xffffffffff001807 */ /* 0x000fe20001800000 */
[----:B------:R-:W-:Y:S01]  /*66a0*/  IMAD.MOV.U32 R89, RZ, RZ, 0x1 ;  /* 0x00000001ff597424 */ /* 0x000fe200078e00ff */
[C---:B------:R-:W-:Y:S01]  /*66b0*/  LEA R84, R31.reuse, UR36, 0x3 ;  /* 0x000000241f547c11 */ /* 0x040fe2000f8e18ff */
[----:B------:R-:W-:Y:S01]  /*66c0*/  IMAD.MOV.U32 R87, RZ, RZ, RZ ;  /* 0x000000ffff577224 */ /* 0x000fe200078e00ff */
[----:B------:R-:W-:Y:S02]  /*66d0*/  @P0 SEL R0, R4, R0, !P2 ;  /* 0x0000000004000207 */ /* 0x000fe40005000000 */
[----:B------:R-:W-:Y:S02]  /*66e0*/  CS2R R46, SRZ ;  /* 0x00000000002e7805 */ /* 0x000fe4000001ff00 */
[----:B------:R-:W-:Y:S02]  /*66f0*/  SHF.L.U32 R2, R74, 0x1f, RZ ;  /* 0x0000001f4a027819 */ /* 0x000fe400000006ff */
[----:B------:R-:W-:Y:S02]  /*6700*/  CS2R R44, SRZ ;  /* 0x00000000002c7805 */ /* 0x000fe4000001ff00 */
[----:B------:R-:W-:Y:S02]  /*6710*/  @P1 LOP3.LUT R0, R0, 0x1, RZ, 0xc0, !PT ;  /* 0x0000000100001812 */ /* 0x000fe400078ec0ff */
[----:B------:R-:W-:Y:S02]  /*6720*/  CS2R R42, SRZ ;  /* 0x00000000002a7805 */ /* 0x000fe4000001ff00 */
[----:B------:R-:W-:Y:S02]  /*6730*/  PLOP3.LUT P2, PT, PT, PT, UP1, 0x80, 0x8 ;  /* 0x000000000008781c */ /* 0x000fe40003f4f018 */
[----:B------:R-:W-:Y:S02]  /*6740*/  CS2R R40, SRZ ;  /* 0x0000000000287805 */ /* 0x000fe4000001ff00 */
[----:B------:R-:W-:Y:S02]  /*6750*/  ISETP.NE.U32.OR P6, PT, R0, 0x1, !P1 ;  /* 0x000000010000780c */ /* 0x000fe40004fc5470 */
[----:B------:R-:W-:Y:S02]  /*6760*/  CS2R R50, SRZ ;  /* 0x0000000000327805 */ /* 0x000fe4000001ff00 */
[----:B------:R-:W-:Y:S02]  /*6770*/  LEA.HI R34, R31, R31, RZ, 0x1 ;  /* 0x0000001f1f227211 */ /* 0x000fe400078f08ff */
[----:B------:R-:W-:Y:S02]  /*6780*/  CS2R R48, SRZ ;  /* 0x0000000000307805 */ /* 0x000fe4000001ff00 */
[----:B------:R-:W-:Y:S02]  /*6790*/  LOP3.LUT P4, R79, R64, 0xff, RZ, 0xc0, !PT ;  /* 0x000000ff404f7812 */ /* 0x000fe4000788c0ff */
[----:B------:R-:W-:Y:S02]  /*67a0*/  CS2R R54, SRZ ;  /* 0x0000000000367805 */ /* 0x000fe4000001ff00 */
[----:B------:R-:W-:Y:S02]  /*67b0*/  SEL R3, RZ, 0xffffffff, P3 ;  /* 0xffffffffff037807 */ /* 0x000fe40001800000 */
[----:B------:R-:W-:Y:S02]  /*67c0*/  CS2R R52, SRZ ;  /* 0x0000000000347805 */ /* 0x000fe4000001ff00 */
[----:B------:R-:W-:Y:S01]  /*67d0*/  P2R R81, PR, RZ, 0x40 ;  /* 0x00000040ff517803 */ /* 0x000fe20000000000 */
[----:B------:R-:W-:Y:S01]  /*67e0*/  VIADD R85, R83, 0x400 ;  /* 0x0000040053557836 */ /* 0x000fe20000000000 */
[----:B------:R-:W-:Y:S01]  /*67f0*/  @P2 SEL R3, R4, R3, !P4 ;  /* 0x0000000304032207 */ /* 0x000fe20006000000 */
[----:B------:R-:W-:Y:S01]  /*6800*/  IMAD.IADD R82, R75, 0x1, R83 ;  /* 0x000000014b527824 */ /* 0x000fe200078e0253 */
[----:B------:R-:W-:Y:S02]  /*6810*/  @P6 SHF.L.U32 R0, RZ, 0x1f, RZ ;  /* 0x0000001fff006819 */ /* 0x000fe400000006ff */
[----:B------:R-:W-:Y:S02]  /*6820*/  LOP3.LUT R3, R3, 0x1, RZ, 0xc0, !PT ;  /* 0x0000000103037812 */ /* 0x000fe400078ec0ff */
[----:B------:R1:W3:Y:S02]  /*6830*/  @P6 SYNCS.PHASECHK.TRANS64.TRYWAIT P1, [UR36+0x40], R0 ;  /* 0x00004000ff0065a7 */ /* 0x0002e40008021124 */
[----:B------:R-:W-:Y:S04]  /*6840*/  ISETP.NE.U32.AND P5, PT, R3, 0x1, PT ;  /* 0x000000010300780c */ /* 0x000fe80003fa5070 */
[----:B------:R-:W-:Y:S01]  /*6850*/  P2R R90, PR, RZ, 0x20 ;  /* 0x00000020ff5a7803 */ /* 0x000fe20000000000 */
[----:B------:R4:W2:Y:S01]  /*6860*/  SYNCS.PHASECHK.TRANS64.TRYWAIT P0, [R84+URZ+0xb0], R2 ;  /* 0x0000b002540075a7 */ /* 0x0008a200080011ff */
[C---:B-1----:R-:W-:Y:S01]  /*6870*/  IMAD.SHL.U32 R0, R34.reuse, 0x80, RZ ;  /* 0x0000008022007824 */ /* 0x042fe200078e00ff */
[----:B------:R-:W-:Y:S04]  /*6880*/  LOP3.LUT R34, R34, 0xffe, RZ, 0xc0, !PT ;  /* 0x00000ffe22227812 */ /* 0x000fe800078ec0ff */
[----:B------:R-:W-:Y:S01]  /*6890*/  LOP3.LUT R0, R0, 0xffffff00, RZ, 0xc0, !PT ;  /* 0xffffff0000007812 */ /* 0x000fe200078ec0ff */
[----:B------:R-:W-:Y:S04]  /*68a0*/  IMAD.IADD R34, R31, 0x1, -R34 ;  /* 0x000000011f227824 */ /* 0x000fe800078e0a22 */
[----:B------:R-:W-:Y:S04]  /*68b0*/  IMAD.IADD R0, R32, 0x1, R0 ;  /* 0x0000000120007824 */ /* 0x000fe800078e0200 */
[----:B------:R-:W-:Y:S01]  /*68c0*/  IMAD R34, R34, 0x100000, R0 ;  /* 0x0010000022227824 */ /* 0x000fe200078e0200 */
[----:B---3--:R-:W-:Y:S01]  /*68d0*/  @P6 SEL R89, RZ, 0x1, !P1 ;  /* 0x00000001ff596807 */ /* 0x008fe20004800000 */
[----:B----4-:R-:W-:Y:S06]  /*68e0*/  @!P6 BRA `(.L_x_99) ;  /* 0x000000000064e947 */ /* 0x010fec0003800000 */
[----:B------:R-:W-:Y:S01]  /*68f0*/  @P5 IMAD R5, R76, 0x4, R85 ;  /* 0x000000044c055824 */ /* 0x000fe200078e0255 */
[----:B------:R-:W-:Y:S01]  /*6900*/  ISETP.NE.AND P1, PT, R89, RZ, PT ;  /* 0x000000ff5900720c */ /* 0x000fe20003f25270 */
[----:B------:R-:W-:Y:S01]  /*6910*/  IMAD.MOV.U32 R46, RZ, RZ, RZ ;  /* 0x000000ffff2e7224 */ /* 0x000fe200078e00ff */
[----:B------:R-:W-:Y:S01]  /*6920*/  BSSY B0, `(.L_x_100) ;  /* 0x000000d000007945 */ /* 0x000fe20003800000 */
[----:B------:R-:W-:Y:S01]  /*6930*/  @P5 IMAD.IADD R4, R75, 0x1, R5 ;  /* 0x000000014b045824 */ /* 0x000fe200078e0205 */
[----:B------:R-:W-:Y:S02]  /*6940*/  CS2R R42, SRZ ;  /* 0x00000000002a7805 */ /* 0x000fe4000001ff00 */
[----:B------:R-:W-:Y:S02]  /*6950*/  CS2R R40, SRZ ;  /* 0x0000000000287805 */ /* 0x000fe4000001ff00 */
[----:B------:R-:W-:Y:S02]  /*6960*/  CS2R R44, SRZ ;  /* 0x00000000002c7805 */ /* 0x000fe4000001ff00 */
[----:B------:R-:W-:Y:S02]  /*6970*/  CS2R R54, SRZ ;  /* 0x0000000000367805 */ /* 0x000fe4000001ff00 */
[----:B------:R-:W-:Y:S02]  /*6980*/  CS2R R52, SRZ ;  /* 0x0000000000347805 */ /* 0x000fe4000001ff00 */
[----:B------:R-:W-:Y:S02]  /*6990*/  CS2R R50, SRZ ;  /* 0x0000000000327805 */ /* 0x000fe4000001ff00 */
[----:B------:R-:W-:Y:S01]  /*69a0*/  CS2R R48, SRZ ;  /* 0x0000000000307805 */ /* 0x000fe2000001ff00 */
[----:B------:R-:W-:Y:S06]  /*69b0*/  @P1 BRA `(.L_x_101) ;  /* 0x00000000000c1947 */ /* 0x000fec0003800000 */
[----:B------:R-:W-:Y:S04]  /*69c0*/  SHF.L.U32 R3, RZ, 0x1f, RZ ;  /* 0x0000001fff037819 */ /* 0x000fe800000006ff */
[----:B------:R-:W1:Y:S02]  /*69d0*/  SYNCS.PHASECHK.TRANS64.TRYWAIT P1, [UR36+0x40], R3 ;  /* 0x00004003ff0075a7 */ /* 0x000e640008021124 */
[----:B-1----:R-:W-:Y:S05]  /*69e0*/  @!P1 BRA `(.L_x_102) ;  /* 0x0000005800a89947 */ /* 0x002fea0003800000 */
.L_x_101:
[----:B------:R-:W-:Y:S05]  /*69f0*/  BSYNC B0 ;  /* 0x0000000000007941 */ /* 0x000fea0003800000 */
.L_x_100:
[----:B------:R-:W-:Y:S01]  /*6a00*/  ISETP.NE.AND P1, PT, R90, RZ, PT ;  /* 0x000000ff5a00720c */ /* 0x000fe20003f25270 */
[----:B------:R-:W-:Y:S11]  /*6a10*/  HFMA2 R87, -RZ, RZ, 0, 5.9604644775390625e-08 ;  /* 0x00000001ff577431 */ /* 0x000ff600000001ff */
[----:B------:R-:W-:Y:S01]  /*6a20*/  @!UPT UIADD3 URZ, UPT, UPT, URZ, URZ, URZ ;  /* 0x000000fffffff290 */ /* 0x000fe2000fffe0ff */
[----:B------:R-:W-:Y:S05]  /*6a30*/  @P1 WARPSYNC.ALL ;  /* 0x0000000000001948 */ /* 0x000fea0003800000 */
[----:B------:R3:W4:Y:S04]  /*6a40*/  @P1 LDSM.16.M88.4 R40, [R5] ;  /* 0x000000000528183b */ /* 0x0007280000000200 */
[----:B------:R3:W1:Y:S04]  /*6a50*/  @P1 LDSM.16.M88.4 R44, [R4] ;  /* 0x00000000042c183b */ /* 0x0006680000000200 */
[----:B------:R3:W1:Y:S04]  /*6a60*/  @P1 LDSM.16.M88.4 R52, [R88+UR36+0x400] ;  /* 0x000400245834183b */ /* 0x0006680008000200 */
[----:B------:R3:W1:Y:S02]  /*6a70*/  @P1 LDSM.16.M88.4 R48, [R82+0x400] ;  /* 0x000400005230183b */ /* 0x0006640000000200 */
.L_x_99:
[----:B------:R-:W-:Y:S05]  /*6a80*/  BSYNC B1 ;  /* 0x0000000000017941 */ /* 0x000fea0003800000 */
.L_x_98:
[----:B-1----:R-:W-:Y:S04]  /*6a90*/  SHF.R.U32.HI R0, RZ, 0x15, R34 ;  /* 0x00000015ff007819 */ /* 0x002fe80000011622 */
[----:B------:R-:W-:Y:S01]  /*6aa0*/  LOP3.LUT P1, RZ, R0, 0x3, R70, 0x48, !PT ;  /* 0x0000000300ff7812 */ /* 0x000fe20007824846 */
[----:B------:R-:W-:Y:S01]  /*6ab0*/  @!UPT UIADD3 URZ, UPT, UPT, URZ, URZ, URZ ;  /* 0x000000fffffff290 */ /* 0x000fe2000fffe0ff */
[----:B--2---:R-:W-:Y:S11]  /*6ac0*/  @P0 BRA `(.L_x_103) ;  /* 0x0000000000080947 */ /* 0x004ff60003800000 */
[----:B------:R-:W1:Y:S02]  /*6ad0*/  SYNCS.PHASECHK.TRANS64.TRYWAIT P0, [R84+URZ+0xb0], R2 ;  /* 0x0000b002540075a7 */ /* 0x000e6400080011ff */
[----:B-1----:R-:W-:Y:S05]  /*6ae0*/  @!P0 BRA `(.L_x_104) ;  /* 0x0000005800808947 */ /* 0x002fea0003800000 */
.L_x_103:
[----:B------:R-:W-:Y:S05]  /*6af0*/  @!P1 BRA `(.L_x_105) ;  /* 0x0000000000409947 */ /* 0x000fea0003800000 */
[----:B------:R-:W3:Y:S01]  /*6b00*/  LDCU.64 UR8, c[0x4][0x70] ;  /* 0x01000e00ff0877ac */ /* 0x000ee20008000a00 */
[----:B------:R-:W-:Y:S01]  /*6b10*/  MOV R3, 0x0 ;  /* 0x0000000000037802 */ /* 0x000fe20000000f00 */
[----:B------:R-:W-:Y:S02]  /*6b20*/  HFMA2 R12, -RZ, RZ, 0, 5.9604644775390625e-08 ;  /* 0x00000001ff0c7431 */ /* 0x000fe400000001ff */
[----:B------:R-:W-:Y:S02]  /*6b30*/  IMAD.MOV.U32 R8, RZ, RZ, 0x192 ;  /* 0x00000192ff087424 */ /* 0x000fe400078e00ff */
[----:B------:R-:W-:Y:S01]  /*6b40*/  IMAD.MOV.U32 R13, RZ, RZ, RZ ;  /* 0x000000ffff0d7224 */ /* 0x000fe200078e00ff */
[----:B------:R-:W2:Y:S01]  /*6b50*/  LDCU.64 UR6, c[0x4][0x78] ;  /* 0x01000f00ff0677ac */ /* 0x000ea20008000a00 */
[----:B-1----:R-:W1:Y:S01]  /*6b60*/  LDC.64 R2, c[0x4][R3] ;  /* 0x0100000003027b82 */ /* 0x002e620000000a00 */
[----:B------:R-:W5:Y:S01]  /*6b70*/  LDCU.64 UR4, c[0x4][0x10] ;  /* 0x01000200ff0477ac */ /* 0x000f620008000a00 */
[----:B---3--:R-:W-:Y:S01]  /*6b80*/  MOV R5, UR9 ;  /* 0x0000000900057c02 */ /* 0x008fe20008000f00 */
[----:B------:R-:W-:Y:S01]  /*6b90*/  IMAD.U32 R4, RZ, RZ, UR8 ;  /* 0x00000008ff047e24 */ /* 0x000fe2000f8e00ff */
[----:B--2---:R-:W-:Y:S01]  /*6ba0*/  MOV R7, UR7 ;  /* 0x0000000700077c02 */ /* 0x004fe20008000f00 */
[----:B------:R-:W-:Y:S01]  /*6bb0*/  IMAD.U32 R6, RZ, RZ, UR6 ;  /* 0x00000006ff067e24 */ /* 0x000fe2000f8e00ff */
[----:B-----5:R-:W-:Y:S01]  /*6bc0*/  MOV R11, UR5 ;  /* 0x00000005000b7c02 */ /* 0x020fe20008000f00 */
[----:B------:R-:W-:Y:S02]  /*6bd0*/  IMAD.U32 R10, RZ, RZ, UR4 ;  /* 0x00000004ff0a7e24 */ /* 0x000fe4000f8e00ff */
[----:B------:R-:W-:Y:S07]  /*6be0*/  LEPC R20, `(.L_x_105) ;  /* 0x000000001014794e */ /* 0x000fee0000000000 */
[----:B-1--4-:R-:W-:Y:S05]  /*6bf0*/  CALL.ABS.NOINC R2 ;  /* 0x0000000002007343 */ /* 0x012fea0003c00000 */
.L_x_105:
[----:B------:R-:W-:Y:S01]  /*6c00*/  LOP3.LUT R20, R52, 0xffffe000, RZ, 0xc0, !PT ;  /* 0xffffe00034147812 */ /* 0x000fe200078ec0ff */
[----:B------:R-:W-:Y:S05]  /*6c10*/  WARPSYNC.ALL ;  /* 0x0000000000007948 */ /* 0x000fea0003800000 */
[----:B------:R-:W-:Y:S01]  /*6c20*/  R2UR UR4, R34 ;  /* 0x00000000220472ca */ /* 0x000fe200000e0000 */
[----:B------:R-:W-:Y:S01]  /*6c30*/  IMAD.SHL.U32 R91, R76, 0x4, RZ ;  /* 0x000000044c5b7824 */ /* 0x000fe200078e00ff */
[----:B------:R-:W-:Y:S01]  /*6c40*/  LOP3.LUT R21, R53, 0xffffe000, RZ, 0xc0, !PT ;  /* 0xffffe00035157812 */ /* 0x000fe200078ec0ff */
[----:B------:R-:W-:Y:S01]  /*6c50*/  BSSY.RECONVERGENT B0, `(.L_x_106) ;  /* 0x0000059000007945 */ /* 0x000fe20003800200 */
[----:B------:R-:W-:Y:S02]  /*6c60*/  ISETP.NE.AND P0, PT, R77, RZ, PT ;  /* 0x000000ff4d00720c */ /* 0x000fe40003f05270 */
[----:B------:R-:W-:Y:S05]  /*6c70*/  IADD3 R85, PT, PT, R85, R91, RZ ;  /* 0x0000005b55557210 */ /* 0x000fea0007ffe0ff */
[----:B------:R-:W-:Y:S02]  /*6c80*/  IMAD.IADD R86, R75, 0x1, R85 ;  /* 0x000000014b567824 */ /* 0x000fe400078e0255 */
[----:B---3--:R-:W2:Y:S02]  /*6c90*/  LDTM.16dp128bit.x8 R4, tmem[UR4] ;  /* 0x00000004000479ee */ /* 0x008ea40008180000 */
[C---:B--2---:R-:W-:Y:S01]  /*6ca0*/  FMUL R0, R33.reuse, R4 ;  /* 0x0000000421007220 */ /* 0x044fe20000400000 */
[C---:B-1----:R-:W-:Y:S01]  /*6cb0*/  FMUL R2, R33.reuse, R5 ;  /* 0x0000000521027220 */ /* 0x042fe20000400000 */
[C---:B------:R-:W-:Y:S01]  /*6cc0*/  FMUL R3, R33.reuse, R6 ;  /* 0x0000000621037220 */ /* 0x040fe20000400000 */
[----:B------:R-:W-:Y:S01]  /*6cd0*/  FMUL R4, R33, R8 ;  /* 0x0000000821047220 */ /* 0x000fe20000400000 */
[C---:B------:R-:W-:Y:S01]  /*6ce0*/  FFMA R36, R35.reuse, R20, R0 ;  /* 0x0000001423247223 */ /* 0x040fe20000000000 */
[----:B------:R-:W-:Y:S01]  /*6cf0*/  LOP3.LUT R0, R54, 0xffffe000, RZ, 0xc0, !PT ;  /* 0xffffe00036007812 */ /* 0x000fe200078ec0ff */
[----:B------:R-:W-:Y:S01]  /*6d00*/  FFMA R37, R35, R21, R2 ;  /* 0x0000001523257223 */ /* 0x000fe20000000002 */
[----:B------:R-:W-:Y:S01]  /*6d10*/  LOP3.LUT R2, R55, 0xffffe000, RZ, 0xc0, !PT ;  /* 0xffffe00037027812 */ /* 0x000fe200078ec0ff */
[C---:B------:R-:W-:Y:S01]  /*6d20*/  FMUL R5, R33.reuse, R9 ;  /* 0x0000000921057220 */ /* 0x040fe20000400000 */
[----:B------:R-:W-:Y:S01]  /*6d30*/  F2FP.TF32.F32.PACK_B R36, R36 ;  /* 0x00000024ff24723e */ /* 0x000fe200024050ff */
[C---:B------:R-:W-:Y:S01]  /*6d40*/  FMUL R8, R33.reuse, R12 ;  /* 0x0000000c21087220 */ /* 0x040fe20000400000 */
[----:B------:R-:W-:Y:S01]  /*6d50*/  F2FP.TF32.F32.PACK_B R37, R37 ;  /* 0x00000025ff25723e */ /* 0x000fe200024050ff */
[C---:B------:R-:W-:Y:S01]  /*6d60*/  FMUL R9, R33.reuse, R13 ;  /* 0x0000000d21097220 */ /* 0x040fe20000400000 */
[C---:B------:R-:W-:Y:S01]  /*6d70*/  FMUL R12, R33.reuse, R16 ;  /* 0x00000010210c7220 */ /* 0x040fe20000400000 */
[----:B------:R-:W-:Y:S01]  /*6d80*/  LOP3.LUT R16, R48, 0xffffe000, RZ, 0xc0, !PT ;  /* 0xffffe00030107812 */ /* 0x000fe200078ec0ff */
[C---:B------:R-:W-:Y:S01]  /*6d90*/  FMUL R7, R33.reuse, R7 ;  /* 0x0000000721077220 */ /* 0x040fe20000400000 */
[----:B------:R-:W-:Y:S01]  /*6da0*/  FMUL R13, R33, R17 ;  /* 0x00000011210d7220 */ /* 0x000fe20000400000 */
[----:B------:R-:W-:Y:S01]  /*6db0*/  LOP3.LUT R17, R49, 0xffffe000, RZ, 0xc0, !PT ;  /* 0xffffe00031117812 */ /* 0x000fe200078ec0ff */
[----:B------:R-:W-:Y:S01]  /*6dc0*/  FFMA R38, R35, R0, R3 ;  /* 0x0000000023267223 */ /* 0x000fe20000000003 */
[----:B------:R-:W-:Y:S01]  /*6dd0*/  LOP3.LUT R0, R50, 0xffffe000, RZ, 0xc0, !PT ;  /* 0xffffe00032007812 */ /* 0x000fe200078ec0ff */
[----:B------:R-:W-:Y:S01]  /*6de0*/  FMUL R6, R33, R10 ;  /* 0x0000000a21067220 */ /* 0x000fe20000400000 */
[----:B----4-:R-:W-:Y:S01]  /*6df0*/  LOP3.LUT R3, R41, 0xffffe000, RZ, 0xc0, !PT ;  /* 0xffffe00029037812 */ /* 0x010fe200078ec0ff */
[----:B------:R-:W-:Y:S01]  /*6e00*/  FFMA R39, R35, R2, R7 ;  /* 0x0000000223277223 */ /* 0x000fe20000000007 */
[----:B------:R-:W-:Y:S01]  /*6e10*/  LOP3.LUT R2, R51, 0xffffe000, RZ, 0xc0, !PT ;  /* 0xffffe00033027812 */ /* 0x000fe200078ec0ff */
[C---:B------:R-:W-:Y:S01]  /*6e20*/  FFMA R4, R35.reuse, R16, R4 ;  /* 0x0000001023047223 */ /* 0x040fe20000000004 */
[----:B------:R-:W-:Y:S01]  /*6e30*/  LOP3.LUT R16, R42, 0xffffe000, RZ, 0xc0, !PT ;  /* 0xffffe0002a107812 */ /* 0x000fe200078ec0ff */
[C---:B------:R-:W-:Y:S01]  /*6e40*/  FFMA R5, R35.reuse, R17, R5 ;  /* 0x0000001123057223 */ /* 0x040fe20000000005 */
[----:B------:R-:W-:Y:S01]  /*6e50*/  F2FP.TF32.F32.PACK_B R38, R38 ;  /* 0x00000026ff26723e */ /* 0x000fe200024050ff */
[----:B------:R-:W-:Y:S01]  /*6e60*/  FFMA R6, R35, R0, R6 ;  /* 0x0000000023067223 */ /* 0x000fe20000000006 */
[----:B------:R-:W-:Y:S01]  /*6e70*/  LOP3.LUT R0, R40, 0xffffe000, RZ, 0xc0, !PT ;  /* 0xffffe00028007812 */ /* 0x000fe200078ec0ff */
[C---:B------:R-:W-:Y:S01]  /*6e80*/  FMUL R11, R33.reuse, R11 ;  /* 0x0000000b210b7220 */ /* 0x040fe20000400000 */
[----:B------:R-:W-:Y:S01]  /*6e90*/  F2FP.TF32.F32.PACK_B R39, R39 ;  /* 0x00000027ff27723e */ /* 0x000fe200024050ff */
[----:B------:R-:W-:Y:S01]  /*6ea0*/  FMUL R10, R33, R14 ;  /* 0x0000000e210a7220 */ /* 0x000fe20000400000 */
[----:B------:R-:W-:Y:S01]  /*6eb0*/  F2FP.TF32.F32.PACK_B R4, R4 ;  /* 0x00000004ff04723e */ /* 0x000fe200024050ff */
[----:B------:R-:W-:Y:S01]  /*6ec0*/  FFMA R7, R35, R2, R11 ;  /* 0x0000000223077223 */ /* 0x000fe2000000000b */
[----:B------:R-:W-:Y:S01]  /*6ed0*/  LOP3.LUT R2, R43, 0xffffe000, RZ, 0xc0, !PT ;  /* 0xffffe0002b027812 */ /* 0x000fe200078ec0ff */
[----:B------:R-:W-:Y:S01]  /*6ee0*/  FFMA R8, R35, R0, R8 ;  /* 0x0000000023087223 */ /* 0x000fe20000000008 */
[----:B------:R-:W-:Y:S01]  /*6ef0*/  LOP3.LUT R0, R44, 0xffffe000, RZ, 0xc0, !PT ;  /* 0xffffe0002c007812 */ /* 0x000fe200078ec0ff */
[----:B------:R1:W-:Y:S01]  /*6f00*/  STSM.16.M88.4 [R83+0x400], R36 ;  /* 0x0004002453007844 */ /* 0x0003e20000000200 */
[----:B------:R-:W-:Y:S01]  /*6f10*/  F2FP.TF32.F32.PACK_B R5, R5 ;  /* 0x00000005ff05723e */ /* 0x000fe200024050ff */
[----:B------:R-:W-:Y:S01]  /*6f20*/  FMUL R15, R33, R15 ;  /* 0x0000000f210f7220 */ /* 0x000fe20000400000 */
[----:B------:R-:W-:Y:S01]  /*6f30*/  F2FP.TF32.F32.PACK_B R6, R6 ;  /* 0x00000006ff06723e */ /* 0x000fe200024050ff */
[C---:B------:R-:W-:Y:S01]  /*6f40*/  FFMA R9, R35.reuse, R3, R9 ;  /* 0x0000000323097223 */ /* 0x040fe20000000009 */
[C---:B------:R-:W-:Y:S01]  /*6f50*/  FFMA R10, R35.reuse, R16, R10 ;  /* 0x00000010230a7223 */ /* 0x040fe2000000000a */
[----:B------:R-:W-:Y:S01]  /*6f60*/  FFMA R11, R35, R2, R15 ;  /* 0x00000002230b7223 */ /* 0x000fe2000000000f */
[----:B------:R-:W-:Y:S01]  /*6f70*/  LOP3.LUT R2, R45, 0xffffe000, RZ, 0xc0, !PT ;  /* 0xffffe0002d027812 */ /* 0x000fe200078ec0ff */
[----:B------:R-:W-:Y:S01]  /*6f80*/  FFMA R12, R35, R0, R12 ;  /* 0x00000000230c7223 */ /* 0x000fe2000000000c */
[----:B------:R-:W-:Y:S01]  /*6f90*/  LOP3.LUT R3, R46, 0xffffe000, RZ, 0xc0, !PT ;  /* 0xffffe0002e037812 */ /* 0x000fe200078ec0ff */
[----:B------:R-:W-:Y:S01]  /*6fa0*/  FMUL R14, R33, R18 ;  /* 0x00000012210e7220 */ /* 0x000fe20000400000 */
[----:B------:R-:W-:Y:S01]  /*6fb0*/  LOP3.LUT R0, R47, 0xffffe000, RZ, 0xc0, !PT ;  /* 0xffffe0002f007812 */ /* 0x000fe200078ec0ff */
[----:B------:R-:W-:Y:S01]  /*6fc0*/  FMUL R19, R33, R19 ;  /* 0x0000001321137220 */ /* 0x000fe20000400000 */
[----:B------:R-:W-:Y:S01]  /*6fd0*/  F2FP.TF32.F32.PACK_B R7, R7 ;  /* 0x00000007ff07723e */ /* 0x000fe200024050ff */
[C---:B------:R-:W-:Y:S01]  /*6fe0*/  FFMA R13, R35.reuse, R2, R13 ;  /* 0x00000002230d7223 */ /* 0x040fe2000000000d */
[C---:B------:R-:W-:Y:S01]  /*6ff0*/  FFMA R14, R35.reuse, R3, R14 ;  /* 0x00000003230e7223 */ /* 0x040fe2000000000e */
[----:B------:R-:W-:Y:S01]  /*7000*/  FFMA R15, R35, R0, R19 ;  /* 0x00000000230f7223 */ /* 0x000fe20000000013 */
[----:B------:R-:W-:Y:S01]  /*7010*/  F2FP.TF32.F32.PACK_B R8, R8 ;  /* 0x00000008ff08723e */ /* 0x000fe200024050ff */
[----:B------:R1:W-:Y:S01]  /*7020*/  STSM.16.M88.4 [R82+0x400], R4 ;  /* 0x0004000452007844 */ /* 0x0003e20000000200 */
[----:B------:R-:W-:Y:S02]  /*7030*/  F2FP.TF32.F32.PACK_B R9, R9 ;  /* 0x00000009ff09723e */ /* 0x000fe400024050ff */
[----:B------:R-:W-:Y:S02]  /*7040*/  F2FP.TF32.F32.PACK_B R10, R10 ;  /* 0x0000000aff0a723e */ /* 0x000fe400024050ff */
[----:B------:R-:W-:Y:S02]  /*7050*/  F2FP.TF32.F32.PACK_B R11, R11 ;  /* 0x0000000bff0b723e */ /* 0x000fe400024050ff */
[----:B------:R-:W-:Y:S02]  /*7060*/  F2FP.TF32.F32.PACK_B R12, R12 ;  /* 0x0000000cff0c723e */ /* 0x000fe400024050ff */
[----:B------:R-:W-:Y:S01]  /*7070*/  F2FP.TF32.F32.PACK_B R13, R13 ;  /* 0x0000000dff0d723e */ /* 0x000fe200024050ff */
[----:B------:R1:W-:Y:S01]  /*7080*/  STSM.16.M88.4 [R85], R8 ;  /* 0x0000000855007844 */ /* 0x0003e20000000200 */
[----:B------:R-:W-:Y:S02]  /*7090*/  F2FP.TF32.F32.PACK_B R14, R14 ;  /* 0x0000000eff0e723e */ /* 0x000fe400024050ff */
[----:B------:R-:W-:Y:S05]  /*70a0*/  F2FP.TF32.F32.PACK_B R15, R15 ;  /* 0x0000000fff0f723e */ /* 0x000fea00024050ff */
[----:B------:R1:W-:Y:S01]  /*70b0*/  STSM.16.M88.4 [R86], R12 ;  /* 0x0000000c56007844 */ /* 0x0003e20000000200 */
[----:B------:R-:W-:Y:S01]  /*70c0*/  @!PT LDS RZ, [RZ] ;  /* 0x00000000fffff984 */ /* 0x000fe20000000800 */
[----:B------:R-:W-:Y:S01]  /*70d0*/  @!PT LDS RZ, [RZ] ;  /* 0x00000000fffff984 */ /* 0x000fe20000000800 */
[----:B------:R-:W-:Y:S01]  /*70e0*/  @!PT LDS RZ, [RZ] ;  /* 0x00000000fffff984 */ /* 0x000fe20000000800 */
[----:B------:R-:W-:Y:S01]  /*70f0*/  @!PT LDS RZ, [RZ] ;  /* 0x00000000fffff984 */ /* 0x000fe20000000800 */
[----:B------:R2:W-:Y:S07]  /*7100*/  MEMBAR.ALL.CTA ;  /* 0x0000000000007992 */ /* 0x0005ee0000008000 */
[----:B--2---:R-:W2:Y:S02]  /*7110*/  FENCE.VIEW.ASYNC.S ;  /* 0x00000000000073c6 */ /* 0x004ea40000000000 */
[----:B--2---:R-:W-:Y:S06]  /*7120*/  BAR.SYNC.DEFER_BLOCKING 0x1, 0x80 ;  /* 0x0042000000007b1d */ /* 0x004fec0000010000 */
[----:B------:R-:W-:Y:S05]  /*7130*/  @P0 BRA `(.L_x_107) ;  /* 0x0000000000280947 */ /* 0x000fea0003800000 */
[----:B------:R-:W-:Y:S01]  /*7140*/  UIADD3 UR4, UPT, UPT, UR36, 0x400, URZ ;  /* 0x0000040024047890 */ /* 0x000fe2000fffe0ff */
[----:B------:R-:W-:Y:S01]  /*7150*/  R2UR UR43, R65 ;  /* 0x00000000412b72ca */ /* 0x000fe200000e0000 */
[----:B------:R-:W-:Y:S04]  /*7160*/  UIADD3 UR6, UP0, UPT, UR50, 0x680, URZ ;  /* 0x0000068032067890 */ /* 0x000fe8000ff1e0ff */
[----:B------:R-:W-:Y:S01]  /*7170*/  IMAD.U32 R71, RZ, RZ, UR4 ;  /* 0x00000004ff477e24 */ /* 0x000fe2000f8e00ff */
[----:B------:R-:W-:Y:S04]  /*7180*/  UIADD3.X UR7, UPT, UPT, URZ, UR51, URZ, UP0, !UPT ;  /* 0x00000033ff077290 */ /* 0x000fe800087fe4ff */
[----:B------:R-:W-:Y:S11]  /*7190*/  R2UR UR40, R71 ;  /* 0x00000000472872ca */ /* 0x000ff600000e0000 */
[----:B------:R-:W-:Y:S02]  /*71a0*/  @!UPT UIADD3 URZ, UPT, UPT, URZ, URZ, URZ ;  /* 0x000000fffffff290 */ /* 0x000fe4000fffe0ff */
[----:B------:R2:W-:Y:S01]  /*71b0*/  UTMASTG.3D [UR40], [UR6] ;  /* 0x00000028060073b5 */ /* 0x0005e20008010000 */
[----:B------:R0:W-:Y:S01]  /*71c0*/  UTMACMDFLUSH ;  /* 0x00000000000079b7 */ /* 0x0001e20000000000 */
[----:B--2---:R-:W-:Y:S04]  /*71d0*/  DEPBAR.LE SB0, 0x1 ;  /* 0x000080400000791a */ /* 0x004fe80000000000 */
.L_x_107:
[----:B------:R-:W-:Y:S05]  /*71e0*/  BSYNC.RECONVERGENT B0 ;  /* 0x0000000000007941 */ /* 0x000fea0003800200 */
.L_x_106:
[----:B------:R-:W-:Y:S01]  /*71f0*/  BAR.SYNC.DEFER_BLOCKING 0x1, 0x80 ;  /* 0x0042000000007b1d */ /* 0x000fe20000010000 */
[----:B------:R-:W-:Y:S01]  /*7200*/  ISETP.NE.AND P1, PT, R81, RZ, PT ;  /* 0x000000ff5100720c */ /* 0x000fe20003f25270 */
[----:B------:R-:W-:Y:S01]  /*7210*/  UISETP.NE.AND UP0, UPT, UR48, URZ, UPT ;  /* 0x000000ff3000728c */ /* 0x000fe2000bf05270 */
[----:B------:R-:W-:Y:S11]  /*7220*/  LEA R2, R87, UR36, 0x3 ;  /* 0x0000002457027c11 */ /* 0x000ff6000f8e18ff */
[----:B------:R-:W-:Y:S01]  /*7230*/  @P1 SHF.L.U32 R3, RZ, 0x1f, RZ ;  /* 0x0000001fff031819 */ /* 0x000fe200000006ff */
[----:B------:R-:W-:Y:S06]  /*7240*/  BRA.U !UP0, `(.L_x_108) ;  /* 0x0000000108247547 */ /* 0x000fec000b800000 */
[----:B-1----:R-:W-:Y:S01]  /*7250*/  IMAD.U32 R4, RZ, RZ, UR52 ;  /* 0x00000034ff047e24 */ /* 0x002fe2000f8e00ff */
[----:B------:R-:W-:Y:S01]  /*7260*/  MOV R0, UR37 ;  /* 0x0000002500007c02 */ /* 0x000fe20008000f00 */
[----:B------:R-:W-:Y:S03]  /*7270*/  UIADD3 UR52, UPT, UPT, UR52, 0x1, URZ ;  /* 0x0000000134347890 */ /* 0x000fe6000fffe0ff */
[----:B------:R-:W-:Y:S01]  /*7280*/  @P1 LEA R4, R4, UR36, 0x3 ;  /* 0x0000002404041c11 */ /* 0x000fe2000f8e18ff */
[----:B------:R-:W-:Y:S04]  /*7290*/  UISETP.NE.AND UP0, UPT, UR52, 0x4, UPT ;  /* 0x000000043400788c */ /* 0x000fe8000bf05270 */
[----:B------:R-:W-:Y:S01]  /*72a0*/  @P1 VIADD R4, R4, 0x60 ;  /* 0x0000006004041836 */ /* 0x000fe20000000000 */
[----:B------:R-:W-:Y:S04]  /*72b0*/  USEL UR52, UR52, URZ, UP0 ;  /* 0x000000ff34347287 */ /* 0x000fe80008000000 */
[----:B------:R-:W-:Y:S04]  /*72c0*/  @P1 PRMT R0, R0, 0x654, R4 ;  /* 0x0000065400001816 */ /* 0x000fe80000000004 */
[----:B------:R2:W-:Y:S04]  /*72d0*/  @P1 SYNCS.ARRIVE.TRANS64.RED.A1T0 RZ, [R0+URZ], RZ ;  /* 0x000000ff00ff19a7 */ /* 0x0005e800081004ff */
.L_x_108:
[----:B------:R-:W3:Y:S01]  /*72e0*/  @P1 SYNCS.PHASECHK.TRANS64.TRYWAIT P0, [R2+URZ+0x40], R3 ;  /* 0x00004003020015a7 */ /* 0x000ee200080011ff */
[----:B------:R-:W-:Y:S01]  /*72f0*/  BSSY B1, `(.L_x_109) ;  /* 0x0000017000017945 */ /* 0x000fe20003800000 */
[----:B---3--:R-:W-:Y:S03]  /*7300*/  @P1 SEL R89, RZ, 0x1, !P0 ;  /* 0x00000001ff591807 */ /* 0x008fe60004000000 */
[----:B------:R-:W-:Y:S05]  /*7310*/  @!P1 BRA `(.L_x_110) ;  /* 0x0000000000509947 */ /* 0x000fea0003800000 */
[----:B------:R-:W-:Y:S01]  /*7320*/  ISETP.NE.AND P1, PT, R90, RZ, PT ;  /* 0x000000ff5a00720c */ /* 0x000fe20003f25270 */
[----:B------:R-:W-:Y:S01]  /*7330*/  BSSY B0, `(.L_x_111) ;  /* 0x000000a000007945 */ /* 0x000fe20003800000 */
[----:B------:R-:W-:Y:S11]  /*7340*/  ISETP.NE.AND P0, PT, R89, RZ, PT ;  /* 0x000000ff5900720c */ /* 0x000ff60003f05270 */
[----:B-1----:R-:W-:Y:S04]  /*7350*/  @P1 IMAD R5, R87, 0x2000, R88 ;  /* 0x0000200057051824 */ /* 0x002fe800078e0258 */
[----:B------:R-:W-:Y:S05]  /*7360*/  @P1 VIADD R4, R5, UR36 ;  /* 0x0000002405041c36 */ /* 0x000fea0008000000 */
[----:B------:R-:W-:Y:S01]  /*7370*/  @P1 IADD3 R3, PT, PT, R91, R4, RZ ;  /* 0x000000045b031210 */ /* 0x000fe20007ffe0ff */
[----:B------:R-:W-:Y:S01]  /*7380*/  @P1 IMAD.IADD R4, R75, 0x1, R4 ;  /* 0x000000014b041824 */ /* 0x000fe200078e0204 */
[----:B------:R-:W-:Y:S06]  /*7390*/  @P0 BRA `(.L_x_112) ;  /* 0x00000000000c0947 */ /* 0x000fec0003800000 */
[----:B--2---:R-:W-:Y:S04]  /*73a0*/  SHF.L.U32 R0, RZ, 0x1f, RZ ;  /* 0x0000001fff007819 */ /* 0x004fe800000006ff */
[----:B------:R-:W1:Y:S02]  /*73b0*/  SYNCS.PHASECHK.TRANS64.TRYWAIT P0, [R2+URZ+0x40], R0 ;  /* 0x00004000020075a7 */ /* 0x000e6400080011ff */
[----:B-1----:R-:W-:Y:S05]  /*73c0*/  @!P0 BRA `(.L_x_113) ;  /* 0x00000050005c8947 */ /* 0x002fea0003800000 */
.L_x_112:
[----:B------:R-:W-:Y:S05]  /*73d0*/  BSYNC B0 ;  /* 0x0000000000007941 */ /* 0x000fea0003800000 */
.L_x_111:
[----:B------:R-:W-:Y:S02]  /*73e0*/  ISETP.NE.AND P0, PT, R90, RZ, PT ;  /* 0x000000ff5a00720c */ /* 0x000fe40003f05270 */
[----:B------:R-:W-:Y:S11]  /*73f0*/  IADD3 R87, PT, PT, R87, 0x1, RZ ;  /* 0x0000000157577810 */ /* 0x000ff60007ffe0ff */
[----:B-12---:R-:W-:Y:S01]  /*7400*/  @P0 IMAD.IADD R0, R75, 0x1, R3 ;  /* 0x000000014b000824 */ /* 0x006fe200078e0203 */
[----:B------:R-:W-:Y:S05]  /*7410*/  @P0 WARPSYNC.ALL ;  /* 0x0000000000000948 */ /* 0x000fea0003800000 */
[----:B------:R3:W4:Y:S04]  /*7420*/  @P0 LDSM.16.M88.4 R52, [R5+UR36+0x400] ;  /* 0x000400240534083b */ /* 0x0007280008000200 */
[----:B------:R3:W1:Y:S04]  /*7430*/  @P0 LDSM.16.M88.4 R48, [R4+0x400] ;  /* 0x000400000430083b */ /* 0x0006680000000200 */
[----:B------:R3:W2:Y:S04]  /*7440*/  @P0 LDSM.16.M88.4 R40, [R3+0x400] ;  /* 0x000400000328083b */ /* 0x0006a80000000200 */
[----:B------:R3:W1:Y:S02]  /*7450*/  @P0 LDSM.16.M88.4 R44, [R0+0x400] ;  /* 0x00040000002c083b */ /* 0x0006640000000200 */
.L_x_110:
[----:B------:R-:W-:Y:S05]  /*7460*/  BSYNC B1 ;  /* 0x0000000000017941 */ /* 0x000fea0003800000 */
.L_x_109:
[----:B--23--:R-:W-:Y:S05]  /*7470*/  VIADD R0, R34, 0x20 ;  /* 0x0000002022007836 */ /* 0x00cfea0000000000 */
[----:B------:R-:W-:Y:S04]  /*7480*/  SHF.R.U32.HI R0, RZ, 0x15, R0 ;  /* 0x00000015ff007819 */ /* 0x000fe80000011600 */
[----:B------:R-:W-:Y:S11]  /*7490*/  LOP3.LUT P0, RZ, R0, 0x3, R70, 0x48, !PT ;  /* 0x0000000300ff7812 */ /* 0x000ff60007804846 */
[----:B------:R-:W-:Y:S02]  /*74a0*/  @!UPT UIADD3 URZ, UPT, UPT, URZ, URZ, URZ ;  /* 0x000000fffffff290 */ /* 0x000fe4000fffe0ff */
[----:B------:R-:W-:Y:S05]  /*74b0*/  @!P0 BRA `(.L_x_114) ;  /* 0x0000000000408947 */ /* 0x000fea0003800000 */
[----:B------:R-:W2:Y:S01]  /*74c0*/  LDCU.64 UR8, c[0x4][0x70] ;  /* 0x01000e00ff0877ac */ /* 0x000ea20008000a00 */
[----:B------:R-:W-:Y:S01]  /*74d0*/  MOV R3, 0x0 ;  /* 0x0000000000037802 */ /* 0x000fe20000000f00 */
[----:B-1----:R-:W-:Y:S02]  /*74e0*/  HFMA2 R12, -RZ, RZ, 0, 5.9604644775390625e-08 ;  /* 0x00000001ff0c7431 */ /* 0x002fe400000001ff */
[----:B------:R-:W-:Y:S02]  /*74f0*/  IMAD.MOV.U32 R8, RZ, RZ, 0x192 ;  /* 0x00000192ff087424 */ /* 0x000fe400078e00ff */
[----:B------:R-:W-:Y:S01]  /*7500*/  IMAD.MOV.U32 R13, RZ, RZ, RZ ;  /* 0x000000ffff0d7224 */ /* 0x000fe200078e00ff */
[----:B------:R-:W1:Y:S01]  /*7510*/  LDCU.64 UR6, c[0x4][0x78] ;  /* 0x01000f00ff0677ac */ /* 0x000e620008000a00 */
[----:B------:R-:W3:Y:S01]  /*7520*/  LDC.64 R2, c[0x4][R3] ;  /* 0x0100000003027b82 */ /* 0x000ee20000000a00 */
[----:B------:R-:W5:Y:S01]  /*7530*/  LDCU.64 UR4, c[0x4][0x10] ;  /* 0x01000200ff0477ac */ /* 0x000f620008000a00 */
[----:B--2---:R-:W-:Y:S01]  /*7540*/  MOV R5, UR9 ;  /* 0x0000000900057c02 */ /* 0x004fe20008000f00 */
[----:B------:R-:W-:Y:S01]  /*7550*/  IMAD.U32 R4, RZ, RZ, UR8 ;  /* 0x00000008ff047e24 */ /* 0x000fe2000f8e00ff */
[----:B-1----:R-:W-:Y:S01]  /*7560*/  MOV R7, UR7 ;  /* 0x0000000700077c02 */ /* 0x002fe20008000f00 */
[----:B------:R-:W-:Y:S01]  /*7570*/  IMAD.U32 R6, RZ, RZ, UR6 ;  /* 0x00000006ff067e24 */ /* 0x000fe2000f8e00ff */
[----:B-----5:R-:W-:Y:S01]  /*7580*/  MOV R11, UR5 ;  /* 0x00000005000b7c02 */ /* 0x020fe20008000f00 */
[----:B------:R-:W-:Y:S02]  /*7590*/  IMAD.U32 R10, RZ, RZ, UR4 ;  /* 0x00000004ff0a7e24 */ /* 0x000fe4000f8e00ff */
[----:B------:R-:W-:Y:S07]  /*75a0*/  LEPC R20, `(.L_x_114) ;  /* 0x000000001014794e */ /* 0x000fee0000000000 */
[----:B---34-:R-:W-:Y:S05]  /*75b0*/  CALL.ABS.NOINC R2 ;  /* 0x0000000002007343 */ /* 0x018fea0003c00000 */
.L_x_114:
[----:B------:R-:W-:Y:S01]  /*75c0*/  ISETP.NE.AND P6, PT, R81, RZ, PT ;  /* 0x000000ff5100720c */ /* 0x000fe20003fc5270 */
[----:B------:R-:W-:Y:S05]  /*75d0*/  WARPSYNC.ALL ;  /* 0x0000000000007948 */ /* 0x000fea0003800000 */
[----:B------:R-:W-:Y:S01]  /*75e0*/  R2UR UR4, R34 ;  /* 0x00000000220472ca */ /* 0x000fe200000e0000 */
[----:B------:R-:W-:Y:S01]  /*75f0*/  IMAD.U32 R0, RZ, RZ, UR52 ;  /* 0x00000034ff007e24 */ /* 0x000fe2000f8e00ff */
[----:B----4-:R-:W-:Y:S01]  /*7600*/  LOP3.LUT R20, R52, 0xffffe000, RZ, 0xc0, !PT ;  /* 0xffffe00034147812 */ /* 0x010fe200078ec0ff */
[----:B------:R-:W-:Y:S01]  /*7610*/  IMAD.U32 R21, RZ, RZ, UR37 ;  /* 0x00000025ff157e24 */ /* 0x000fe2000f8e00ff */
[----:B------:R-:W-:Y:S01]  /*7620*/  ISETP.NE.AND P0, PT, R77, RZ, PT ;  /* 0x000000ff4d00720c */ /* 0x000fe20003f05270 */
[----:B------:R-:W-:Y:S02]  /*7630*/  BSSY.RECONVERGENT B0, `(.L_x_115) ;  /* 0x000005b000007945 */ /* 0x000fe40003800200 */
[----:B------:R-:W-:Y:S05]  /*7640*/  @P6 LEA R0, R0, UR36, 0x3 ;  /* 0x0000002400006c11 */ /* 0x000fea000f8e18ff */
[----:B------:R-:W-:Y:S01]  /*7650*/  @P6 VIADD R0, R0, 0x60 ;  /* 0x0000006000006836 */ /* 0x000fe20000000000 */
[----:B-1----:R-:W1:Y:S04]  /*7660*/  LDTM.16dp128bit.x8 R4, tmem[UR4+0x20] ;  /* 0x00002004000479ee */ /* 0x002e680008180000 */
[----:B------:R-:W-:Y:S01]  /*7670*/  @P6 PRMT R21, R21, 0x654, R0 ;  /* 0x0000065415156816 */ /* 0x000fe20000000000 */
[C---:B-1----:R-:W-:Y:S01]  /*7680*/  FMUL R0, R33.reuse, R4 ;  /* 0x0000000421007220 */ /* 0x042fe20000400000 */
[C---:B------:R-:W-:Y:S01]  /*7690*/  FMUL R4, R33.reuse, R8 ;  /* 0x0000000821047220 */ /* 0x040fe20000400000 */
[C---:B------:R-:W-:Y:S01]  /*76a0*/  FMUL R8, R33.reuse, R12 ;  /* 0x0000000c21087220 */ /* 0x040fe20000400000 */
[----:B------:R-:W-:Y:S01]  /*76b0*/  FMUL R12, R33, R16 ;  /* 0x00000010210c7220 */ /* 0x000fe20000400000 */
[----:B------:R-:W-:Y:S01]  /*76c0*/  LOP3.LUT R16, R53, 0xffffe000, RZ, 0xc0, !PT ;  /* 0xffffe00035107812 */ /* 0x000fe200078ec0ff */
[C---:B------:R-:W-:Y:S01]  /*76d0*/  FMUL R2, R33.reuse, R5 ;  /* 0x0000000521027220 */ /* 0x040fe20000400000 */
[C---:B------:R-:W-:Y:S01]  /*76e0*/  FMUL R3, R33.reuse, R6 ;  /* 0x0000000621037220 */ /* 0x040fe20000400000 */
[----:B------:R-:W-:Y:S01]  /*76f0*/  FMUL R5, R33, R9 ;  /* 0x0000000921057220 */ /* 0x000fe20000400000 */
[----:B------:R-:W-:Y:S01]  /*7700*/  FFMA R36, R35, R20, R0 ;  /* 0x0000001423247223 */ /* 0x000fe20000000000 */
[----:B------:R-:W-:Y:S01]  /*7710*/  LOP3.LUT R0, R54, 0xffffe000, RZ, 0xc0, !PT ;  /* 0xffffe00036007812 */ /* 0x000fe200078ec0ff */
[C---:B------:R-:W-:Y:S01]  /*7720*/  FMUL R6, R33.reuse, R10 ;  /* 0x0000000a21067220 */ /* 0x040fe20000400000 */
[C---:B------:R-:W-:Y:S01]  /*7730*/  FMUL R9, R33.reuse, R13 ;  /* 0x0000000d21097220 */ /* 0x040fe20000400000 */
[C---:B------:R-:W-:Y:S01]  /*7740*/  FMUL R10, R33.reuse, R14 ;  /* 0x0000000e210a7220 */ /* 0x040fe20000400000 */
[----:B------:R-:W-:Y:S01]  /*7750*/  F2FP.TF32.F32.PACK_B R36, R36 ;  /* 0x00000024ff24723e */ /* 0x000fe200024050ff */
[----:B------:R-:W-:Y:S01]  /*7760*/  FMUL R13, R33, R17 ;  /* 0x00000011210d7220 */ /* 0x000fe20000400000 */
[----:B------:R-:W-:Y:S01]  /*7770*/  LOP3.LUT R17, R55, 0xffffe000, RZ, 0xc0, !PT ;  /* 0xffffe00037117812 */ /* 0x000fe200078ec0ff */
[----:B------:R-:W-:Y:S01]  /*7780*/  FMUL R14, R33, R18 ;  /* 0x00000012210e7220 */ /* 0x000fe20000400000 */
[----:B------:R-:W-:Y:S01]  /*7790*/  LOP3.LUT R18, R48, 0xffffe000, RZ, 0xc0, !PT ;  /* 0xffffe00030127812 */ /* 0x000fe200078ec0ff */
[----:B------:R-:W-:Y:S01]  /*77a0*/  FFMA R37, R35, R16, R2 ;  /* 0x0000001023257223 */ /* 0x000fe20000000002 */
[----:B------:R-:W-:Y:S01]  /*77b0*/  LOP3.LUT R2, R49, 0xffffe000, RZ, 0xc0, !PT ;  /* 0xffffe00031027812 */ /* 0x000fe200078ec0ff */
[----:B------:R-:W-:Y:S01]  /*77c0*/  FMUL R7, R33, R7 ;  /* 0x0000000721077220 */ /* 0x000fe20000400000 */
[----:B------:R-:W-:Y:S01]  /*77d0*/  LOP3.LUT R16, R41, 0xffffe000, RZ, 0xc0, !PT ;  /* 0xffffe00029107812 */ /* 0x000fe200078ec0ff */
[C---:B------:R-:W-:Y:S01]  /*77e0*/  FFMA R38, R35.reuse, R0, R3 ;  /* 0x0000000023267223 */ /* 0x040fe20000000003 */
[----:B------:R-:W-:Y:S01]  /*77f0*/  LOP3.LUT R0, R50, 0xffffe000, RZ, 0xc0, !PT ;  /* 0xffffe00032007812 */ /* 0x000fe200078ec0ff */
[C---:B------:R-:W-:Y:S01]  /*7800*/  FFMA R39, R35.reuse, R17, R7 ;  /* 0x0000001123277223 */ /* 0x040fe20000000007 */
[----:B------:R-:W-:Y:S01]  /*7810*/  LOP3.LUT R3, R40, 0xffffe000, RZ, 0xc0, !PT ;  /* 0xffffe00028037812 */ /* 0x000fe200078ec0ff */
[C---:B------:R-:W-:Y:S01]  /*7820*/  FFMA R4, R35.reuse, R18, R4 ;  /* 0x0000001223047223 */ /* 0x040fe20000000004 */
[----:B------:R-:W-:Y:S01]  /*7830*/  F2FP.TF32.F32.PACK_B R37, R37 ;  /* 0x00000025ff25723e */ /* 0x000fe200024050ff */
[----:B------:R-:W-:Y:S01]  /*7840*/  FFMA R5, R35, R2, R5 ;  /* 0x0000000223057223 */ /* 0x000fe20000000005 */
[----:B------:R-:W-:Y:S01]  /*7850*/  LOP3.LUT R2, R51, 0xffffe000, RZ, 0xc0, !PT ;  /* 0xffffe00033027812 */ /* 0x000fe200078ec0ff */
[----:B------:R-:W-:Y:S01]  /*7860*/  FMUL R11, R33, R11 ;  /* 0x0000000b210b7220 */ /* 0x000fe20000400000 */
[----:B------:R-:W-:Y:S01]  /*7870*/  F2FP.TF32.F32.PACK_B R38, R38 ;  /* 0x00000026ff26723e */ /* 0x000fe200024050ff */
[C---:B------:R-:W-:Y:S01]  /*7880*/  FFMA R6, R35.reuse, R0, R6 ;  /* 0x0000000023067223 */ /* 0x040fe20000000006 */
[----:B------:R-:W-:Y:S01]  /*7890*/  LOP3.LUT R0, R42, 0xffffe000, RZ, 0xc0, !PT ;  /* 0xffffe0002a007812 */ /* 0x000fe200078ec0ff */
[----:B------:R-:W-:Y:S01]  /*78a0*/  FFMA R7, R35, R2, R11 ;  /* 0x0000000223077223 */ /* 0x000fe2000000000b */
[----:B------:R-:W-:Y:S01]  /*78b0*/  LOP3.LUT R2, R43, 0xffffe000, RZ, 0xc0, !PT ;  /* 0xffffe0002b027812 */ /* 0x000fe200078ec0ff */
[----:B------:R-:W-:Y:S01]  /*78c0*/  FFMA R8, R35, R3, R8 ;  /* 0x0000000323087223 */ /* 0x000fe20000000008 */
[----:B------:R-:W-:Y:S01]  /*78d0*/  LOP3.LUT R3, R45, 0xffffe000, RZ, 0xc0, !PT ;  /* 0xffffe0002d037812 */ /* 0x000fe200078ec0ff */
[----:B------:R-:W-:Y:S01]  /*78e0*/  FFMA R9, R35, R16, R9 ;  /* 0x0000001023097223 */ /* 0x000fe20000000009 */
[----:B------:R-:W-:Y:S01]  /*78f0*/  F2FP.TF32.F32.PACK_B R39, R39 ;  /* 0x00000027ff27723e */ /* 0x000fe200024050ff */
[----:B------:R-:W-:Y:S01]  /*7900*/  FMUL R15, R33, R15 ;  /* 0x0000000f210f7220 */ /* 0x000fe20000400000 */
[----:B------:R-:W-:Y:S01]  /*7910*/  LOP3.LUT R16, R46, 0xffffe000, RZ, 0xc0, !PT ;  /* 0xffffe0002e107812 */ /* 0x000fe200078ec0ff */
[C---:B------:R-:W-:Y:S01]  /*7920*/  FFMA R10, R35.reuse, R0, R10 ;  /* 0x00000000230a7223 */ /* 0x040fe2000000000a */
        /* <DEDUP_REMOVED lines=8> */
[----:B------:R-:W-:Y:S01]  /*79b0*/  F2FP.TF32.F32.PACK_B R6, R6 ;  /* 0x00000006ff06723e */ /* 0x000fe200024050ff */
[C---:B------:R-:W-:Y:S01]  /*79c0*/  FFMA R13, R35.reuse, R3, R13 ;  /* 0x00000003230d7223 */ /* 0x040fe2000000000d */
[----:B------:R-:W-:Y:S01]  /*79d0*/  F2FP.TF32.F32.PACK_B R7, R7 ;  /* 0x00000007ff07723e */ /* 0x000fe200024050ff */
[C---:B------:R-:W-:Y:S01]  /*79e0*/  FFMA R14, R35.reuse, R16, R14 ;  /* 0x00000010230e7223 */ /* 0x040fe2000000000e */
[----:B------:R-:W-:Y:S01]  /*79f0*/  FFMA R15, R35, R2, R19 ;  /* 0x00000002230f7223 */ /* 0x000fe20000000013 */
[----:B------:R-:W-:Y:S02]  /*7a00*/  F2FP.TF32.F32.PACK_B R8, R8 ;  /* 0x00000008ff08723e */ /* 0x000fe400024050ff */
[----:B------:R1:W-:Y:S01]  /*7a10*/  STSM.16.M88.4 [R82+0x2400], R4 ;  /* 0x0024000452007844 */ /* 0x0003e20000000200 */
[----:B------:R-:W-:Y:S02]  /*7a20*/  F2FP.TF32.F32.PACK_B R9, R9 ;  /* 0x00000009ff09723e */ /* 0x000fe400024050ff */
[----:B------:R-:W-:Y:S02]  /*7a30*/  F2FP.TF32.F32.PACK_B R10, R10 ;  /* 0x0000000aff0a723e */ /* 0x000fe400024050ff */
[----:B------:R-:W-:Y:S02]  /*7a40*/  F2FP.TF32.F32.PACK_B R11, R11 ;  /* 0x0000000bff0b723e */ /* 0x000fe400024050ff */
[----:B------:R-:W-:Y:S02]  /*7a50*/  F2FP.TF32.F32.PACK_B R12, R12 ;  /* 0x0000000cff0c723e */ /* 0x000fe400024050ff */
[----:B------:R-:W-:Y:S01]  /*7a60*/  F2FP.TF32.F32.PACK_B R13, R13 ;  /* 0x0000000dff0d723e */ /* 0x000fe200024050ff */
[----:B------:R1:W-:Y:S01]  /*7a70*/  STSM.16.M88.4 [R85+0x2000], R8 ;  /* 0x0020000855007844 */ /* 0x0003e20000000200 */
[----:B------:R-:W-:Y:S02]  /*7a80*/  F2FP.TF32.F32.PACK_B R14, R14 ;  /* 0x0000000eff0e723e */ /* 0x000fe400024050ff */
[----:B------:R-:W-:Y:S02]  /*7a90*/  F2FP.TF32.F32.PACK_B R15, R15 ;  /* 0x0000000fff0f723e */ /* 0x000fe400024050ff */
[----:B------:R-:W-:Y:S02]  /*7aa0*/  LEA R0, R87, UR36, 0x3 ;  /* 0x0000002457007c11 */ /* 0x000fe4000f8e18ff */
[----:B------:R-:W-:Y:S01]  /*7ab0*/  @P6 SHF.L.U32 R2, RZ, 0x1f, RZ ;  /* 0x0000001fff026819 */ /* 0x000fe200000006ff */
[----:B------:R1:W-:Y:S01]  /*7ac0*/  STSM.16.M88.4 [R86+0x2000], R12 ;  /* 0x0020000c56007844 */ /* 0x0003e20000000200 */
        /* <DEDUP_REMOVED lines=8> */
[----:B------:R-:W-:Y:S01]  /*7b50*/  UIADD3 UR8, UP0, UPT, UR50, 0x680, URZ ;  /* 0x0000068032087890 */ /* 0x000fe2000ff1e0ff */
[----:B------:R-:W-:Y:S01]  /*7b60*/  R2UR UR7, R65 ;  /* 0x00000000410772ca */ /* 0x000fe200000e0000 */
[----:B------:R-:W-:Y:S02]  /*7b70*/  UIADD3 UR5, UPT, UPT, UR41, 0x20, URZ ;  /* 0x0000002029057890 */ /* 0x000fe4000fffe0ff */
[----:B------:R-:W-:Y:S02]  /*7b80*/  UIADD3 UR4, UPT, UPT, UR36, 0x2400, URZ ;  /* 0x0000240024047890 */ /* 0x000fe4000fffe0ff */
[----:B------:R-:W-:Y:S01]  /*7b90*/  UIADD3.X UR9, UPT, UPT, URZ, UR51, URZ, UP0, !UPT ;  /* 0x00000033ff097290 */ /* 0x000fe200087fe4ff */
[----:B------:R-:W-:Y:S08]  /*7ba0*/  UMOV UR6, UR42 ;  /* 0x0000002a00067c82 */ /* 0x000ff00008000000 */
[----:B------:R2:W-:Y:S01]  /*7bb0*/  UTMASTG.3D [UR4], [UR8] ;  /* 0x00000004080073b5 */ /* 0x0005e20008010000 */
[----:B------:R0:W-:Y:S01]  /*7bc0*/  UTMACMDFLUSH ;  /* 0x00000000000079b7 */ /* 0x0001e20000000000 */
[----:B--2---:R-:W-:Y:S04]  /*7bd0*/  DEPBAR.LE SB0, 0x1 ;  /* 0x000080400000791a */ /* 0x004fe80000000000 */
.L_x_116:
[----:B------:R-:W-:Y:S05]  /*7be0*/  BSYNC.RECONVERGENT B0 ;  /* 0x0000000000007941 */ /* 0x000fea0003800200 */
.L_x_115:
[----:B------:R-:W-:Y:S01]  /*7bf0*/  BAR.SYNC.DEFER_BLOCKING 0x1, 0x80 ;  /* 0x0042000000007b1d */ /* 0x000fe20000010000 */
[----:B------:R-:W-:Y:S04]  /*7c00*/  UIADD3 UR40, UPT, UPT, UR52, 0x1, URZ ;  /* 0x0000000134287890 */ /* 0x000fe8000fffe0ff */
[----:B------:R-:W-:Y:S04]  /*7c10*/  UISETP.NE.AND UP0, UPT, UR40, 0x4, UPT ;  /* 0x000000042800788c */ /* 0x000fe8000bf05270 */
[----:B------:R-:W-:Y:S01]  /*7c20*/  USEL UR40, UR40, URZ, UP0 ;  /* 0x000000ff28287287 */ /* 0x000fe20008000000 */
[----:B------:R2:W-:Y:S01]  /*7c30*/  @P6 SYNCS.ARRIVE.TRANS64.RED.A1T0 RZ, [R21+URZ], RZ ;  /* 0x000000ff15ff69a7 */ /* 0x0005e200081004ff */
[----:B------:R-:W-:Y:S01]  /*7c40*/  BSSY B1, `(.L_x_117) ;  /* 0x0000018000017945 */ /* 0x000fe20003800000 */
[----:B------:R-:W3:Y:S02]  /*7c50*/  @P6 SYNCS.PHASECHK.TRANS64.TRYWAIT P0, [R0+URZ+0x40], R2 ;  /* 0x00004002000065a7 */ /* 0x000ee400080011ff */
[----:B---3--:R-:W-:Y:S01]  /*7c60*/  @P6 SEL R89, RZ, 0x1, !P0 ;  /* 0x00000001ff596807 */ /* 0x008fe20004000000 */
[----:B--2---:R-:W-:Y:S06]  /*7c70*/  @!P6 BRA `(.L_x_118) ;  /* 0x000000000050e947 */ /* 0x004fec0003800000 */
        /* <DEDUP_REMOVED lines=8> */
[----:B------:R-:W-:Y:S04]  /*7d00*/  SHF.L.U32 R5, RZ, 0x1f, RZ ;  /* 0x0000001fff057819 */ /* 0x000fe800000006ff */
[----:B------:R-:W1:Y:S02]  /*7d10*/  SYNCS.PHASECHK.TRANS64.TRYWAIT P0, [R0+URZ+0x40], R5 ;  /* 0x00004005000075a7 */ /* 0x000e6400080011ff */
[----:B-1----:R-:W-:Y:S05]  /*7d20*/  @!P0 BRA `(.L_x_121) ;  /* 0x0000004800188947 */ /* 0x002fea0003800000 */
.L_x_120:
[----:B------:R-:W-:Y:S05]  /*7d30*/  BSYNC B0 ;  /* 0x0000000000007941 */ /* 0x000fea0003800000 */
.L_x_119:
[----:B------:R-:W-:Y:S02]  /*7d40*/  ISETP.NE.AND P0, PT, R90, RZ, PT ;  /* 0x000000ff5a00720c */ /* 0x000fe40003f05270 */
[----:B------:R-:W-:Y:S11]  /*7d50*/  IADD3 R87, PT, PT, R87, 0x1, RZ ;  /* 0x0000000157577810 */ /* 0x000ff60007ffe0ff */
[----:B-1----:R-:W-:Y:S01]  /*7d60*/  @P0 IMAD.IADD R0, R75, 0x1, R2 ;  /* 0x000000014b000824 */ /* 0x002fe200078e0202 */
[----:B------:R-:W-:Y:S05]  /*7d70*/  @P0 WARPSYNC.ALL ;  /* 0x0000000000000948 */ /* 0x000fea0003800000 */
[----:B------:R2:W3:Y:S04]  /*7d80*/  @P0 LDSM.16.M88.4 R52, [R4+UR36+0x400] ;  /* 0x000400240434083b */ /* 0x0004e80008000200 */
[----:B------:R2:W4:Y:S04]  /*7d90*/  @P0 LDSM.16.M88.4 R48, [R3+0x400] ;  /* 0x000400000330083b */ /* 0x0005280000000200 */
[----:B------:R2:W1:Y:S04]  /*7da0*/  @P0 LDSM.16.M88.4 R40, [R2+0x400] ;  /* 0x000400000228083b */ /* 0x0004680000000200 */
[----:B------:R2:W1:Y:S02]  /*7db0*/  @P0 LDSM.16.M88.4 R44, [R0+0x400] ;  /* 0x00040000002c083b */ /* 0x0004640000000200 */
.L_x_118:
[----:B------:R-:W-:Y:S05]  /*7dc0*/  BSYNC B1 ;  /* 0x0000000000017941 */ /* 0x000fea0003800000 */
.L_x_117:
[----:B--2---:R-:W-:Y:S05]  /*7dd0*/  VIADD R0, R34, 0x40 ;  /* 0x0000004022007836 */ /* 0x004fea0000000000 */
        /* <DEDUP_REMOVED lines=20> */
.L_x_122:
[----:B------:R-:W-:Y:S01]  /*7f20*/  ISETP.NE.AND P6, PT, R81, RZ, PT ;  /* 0x000000ff5100720c */ /* 0x000fe20003fc5270 */
[----:B------:R-:W-:Y:S05]  /*7f30*/  WARPSYNC.ALL ;  /* 0x0000000000007948 */ /* 0x000fea0003800000 */
[----:B------:R-:W-:Y:S01]  /*7f40*/  R2UR UR4, R34 ;  /* 0x00000000220472ca */ /* 0x000fe200000e0000 */
[----:B------:R-:W-:Y:S01]  /*7f50*/  IMAD.U32 R0, RZ, RZ, UR40 ;  /* 0x00000028ff007e24 */ /* 0x000fe2000f8e00ff */
[----:B---3--:R-:W-:Y:S01]  /*7f60*/  LOP3.LUT R20, R52, 0xffffe000, RZ, 0xc0, !PT ;  /* 0xffffe00034147812 */ /* 0x008fe200078ec0ff */
        /* <DEDUP_REMOVED lines=24> */
[----:B----4-:R-:W-:Y:S01]  /*80f0*/  LOP3.LUT R18, R48, 0xffffe000, RZ, 0xc0, !PT ;  /* 0xffffe00030127812 */ /* 0x010fe200078ec0ff */
        /* <DEDUP_REMOVED lines=68> */
.L_x_124:
[----:B------:R-:W-:Y:S05]  /*8540*/  BSYNC.RECONVERGENT B0 ;  /* 0x0000000000007941 */ /* 0x000fea0003800200 */
.L_x_123:
[----:B------:R-:W-:Y:S01]  /*8550*/  BAR.SYNC.DEFER_BLOCKING 0x1, 0x80 ;  /* 0x0042000000007b1d */ /* 0x000fe20000010000 */
[----:B------:R-:W-:Y:S01]  /*8560*/  UIADD3 UR43, UPT, UPT, UR40, 0x1, URZ ;  /* 0x00000001282b7890 */ /* 0x000fe2000fffe0ff */
[----:B------:R-:W-:Y:S03]  /*8570*/  HFMA2 R92, -RZ, RZ, 0, 0 ;  /* 0x00000000ff5c7431 */ /* 0x000fe600000001ff */
        /* <DEDUP_REMOVED lines=18> */
.L_x_128:
[----:B------:R-:W-:Y:S05]  /*86a0*/  BSYNC B0 ;  /* 0x0000000000007941 */ /* 0x000fea0003800000 */
.L_x_127:
[----:B------:R-:W-:Y:S01]  /*86b0*/  ISETP.NE.AND P0, PT, R90, RZ, PT ;  /* 0x000000ff5a00720c */ /* 0x000fe20003f05270 */
[----:B------:R-:W-:Y:S11]  /*86c0*/  VIADD R87, R87, 0x1 ;  /* 0x0000000157577836 */ /* 0x000ff60000000000 */
[----:B------:R-:W-:Y:S01]  /*86d0*/  @!UPT UIADD3 URZ, UPT, UPT, URZ, URZ, URZ ;  /* 0x000000fffffff290 */ /* 0x000fe2000fffe0ff */
[----:B-1----:R-:W-:Y:S01]  /*86e0*/  @P0 IMAD.IADD R0, R75, 0x1, R2 ;  /* 0x000000014b000824 */ /* 0x002fe200078e0202 */
[----:B------:R-:W-:Y:S05]  /*86f0*/  @P0 WARPSYNC.ALL ;  /* 0x0000000000000948 */ /* 0x000fea0003800000 */
[----:B------:R2:W3:Y:S04]  /*8700*/  @P0 LDSM.16.M88.4 R52, [R4+UR36+0x400] ;  /* 0x000400240434083b */ /* 0x0004e80008000200 */
[----:B------:R2:W4:Y:S04]  /*8710*/  @P0 LDSM.16.M88.4 R48, [R3+0x400] ;  /* 0x000400000330083b */ /* 0x0005280000000200 */
[----:B------:R2:W1:Y:S04]  /*8720*/  @P0 LDSM.16.M88.4 R40, [R2+0x400] ;  /* 0x000400000228083b */ /* 0x0004680000000200 */
[----:B------:R2:W1:Y:S01]  /*8730*/  @P0 LDSM.16.M88.4 R44, [R0+0x400] ;  /* 0x00040000002c083b */ /* 0x0004620000000200 */
[C---:B------:R-:W-:Y:S04]  /*8740*/  ISETP.NE.AND P0, PT, R87.reuse, 0x4, PT ;  /* 0x000000045700780c */ /* 0x040fe80003f05270 */
[----:B------:R-:W-:Y:S02]  /*8750*/  SEL R87, R87, RZ, P0 ;  /* 0x000000ff57577207 */ /* 0x000fe40000000000 */
[----:B------:R-:W-:Y:S02]  /*8760*/  SEL R92, RZ, 0x1, P0 ;  /* 0x00000001ff5c7807 */ /* 0x000fe40000000000 */
.L_x_126:
[----:B------:R-:W-:Y:S05]  /*8770*/  BSYNC B1 ;  /* 0x0000000000017941 */ /* 0x000fea0003800000 */
.L_x_125:
        /* <DEDUP_REMOVED lines=21> */
.L_x_130:
        /* <DEDUP_REMOVED lines=79> */
[----:B------:R-:W-:Y:S01]  /*8dc0*/  @P6 SHF.L.U32 R2, R92, 0x1f, RZ ;  /* 0x0000001f5c026819 */ /* 0x000fe200000006ff */
        /* <DEDUP_REMOVED lines=18> */
.L_x_132:
[----:B------:R-:W-:Y:S05]  /*8ef0*/  BSYNC.RECONVERGENT B0 ;  /* 0x0000000000007941 */ /* 0x000fea0003800200 */
.L_x_131:
        /* <DEDUP_REMOVED lines=17> */
[----:B------:R-:W-:Y:S04]  /*9010*/  SHF.L.U32 R5, R92, 0x1f, RZ ;  /* 0x0000001f5c057819 */ /* 0x000fe800000006ff */
[----:B------:R-:W1:Y:S02]  /*9020*/  SYNCS.PHASECHK.TRANS64.TRYWAIT P0, [R0+URZ+0x40], R5 ;  /* 0x00004005000075a7 */ /* 0x000e6400080011ff */
[----:B-1----:R-:W-:Y:S05]  /*9030*/  @!P0 BRA `(.L_x_137) ;  /* 0x00000034007c8947 */ /* 0x002fea0003800000 */
.L_x_136:
[----:B------:R-:W-:Y:S05]  /*9040*/  BSYNC B0 ;  /* 0x0000000000007941 */ /* 0x000fea0003800000 */
.L_x_135:
[----:B------:R-:W-:Y:S01]  /*9050*/  ISETP.NE.AND P0, PT, R90, RZ, PT ;  /* 0x000000ff5a00720c */ /* 0x000fe20003f05270 */
[----:B------:R-:W-:Y:S11]  /*9060*/  VIADD R87, R87, 0x1 ;  /* 0x0000000157577836 */ /* 0x000ff60000000000 */
[----:B------:R-:W-:Y:S01]  /*9070*/  @!UPT UIADD3 URZ, UPT, UPT, URZ, URZ, URZ ;  /* 0x000000fffffff290 */ /* 0x000fe2000fffe0ff */
[----:B-1----:R-:W-:Y:S01]  /*9080*/  @P0 IMAD.IADD R0, R75, 0x1, R2 ;  /* 0x000000014b000824 */ /* 0x002fe200078e0202 */
[----:B------:R-:W-:Y:S05]  /*9090*/  @P0 WARPSYNC.ALL ;  /* 0x0000000000000948 */ /* 0x000fea0003800000 */
[----:B------:R-:W2:Y:S04]  /*90a0*/  @P0 LDSM.16.M88.4 R52, [R4+UR36+0x400] ;  /* 0x000400240434083b */ /* 0x000ea80008000200 */
[----:B------:R-:W3:Y:S04]  /*90b0*/  @P0 LDSM.16.M88.4 R48, [R3+0x400] ;  /* 0x000400000330083b */ /* 0x000ee80000000200 */
[----:B------:R-:W4:Y:S04]  /*90c0*/  @P0 LDSM.16.M88.4 R40, [R2+0x400] ;  /* 0x000400000228083b */ /* 0x000f280000000200 */
[----:B------:R1:W2:Y:S01]  /*90d0*/  @P0 LDSM.16.M88.4 R44, [R0+0x400] ;  /* 0x00040000002c083b */ /* 0x0002a20000000200 */
[C---:B------:R-:W-:Y:S04]  /*90e0*/  ISETP.NE.AND P0, PT, R87.reuse, 0x4, PT ;  /* 0x000000045700780c */ /* 0x040fe80003f05270 */
[----:B------:R-:W-:Y:S02]  /*90f0*/  SEL R87, R87, RZ, P0 ;  /* 0x000000ff57577207 */ /* 0x000fe40000000000 */
[----:B-1----:R-:W-:Y:S04]  /*9100*/  SEL R0, RZ, 0x1, P0 ;  /* 0x00000001ff007807 */ /* 0x002fe80000000000 */
[----:B------:R-:W-:Y:S02]  /*9110*/  LOP3.LUT R92, R92, R0, RZ, 0x3c, !PT ;  /* 0x000000005c5c7212 */ /* 0x000fe400078e3cff */
.L_x_134:
[----:B------:R-:W-:Y:S05]  /*9120*/  BSYNC B1 ;  /* 0x0000000000017941 */ /* 0x000fea0003800000 */
.L_x_133:
[----:B------:R-:W-:Y:S05]  /*9130*/  VIADD R0, R34, 0x80 ;  /* 0x0000008022007836 */ /* 0x000fea0000000000 */
[----:B------:R-:W-:Y:S04]  /*9140*/  SHF.R.U32.HI R0, RZ, 0x15, R0 ;  /* 0x00000015ff007819 */ /* 0x000fe80000011600 */
[----:B------:R-:W-:Y:S11]  /*9150*/  LOP3.LUT P0, RZ, R0, 0x3, R70, 0x48, !PT ;  /* 0x0000000300ff7812 */ /* 0x000ff60007804846 */
[----:B------:R-:W-:Y:S02]  /*9160*/  @!UPT UIADD3 URZ, UPT, UPT, URZ, URZ, URZ ;  /* 0x000000fffffff290 */ /* 0x000fe4000fffe0ff */
[----:B------:R-:W-:Y:S05]  /*9170*/  @!P0 BRA `(.L_x_138) ;  /* 0x0000000000408947 */ /* 0x000fea0003800000 */
[----:B------:R-:W5:Y:S01]  /*9180*/  LDCU.64 UR8, c[0x4][0x70] ;  /* 0x01000e00ff0877ac */ /* 0x000f620008000a00 */
[----:B------:R-:W-:Y:S01]  /*9190*/  MOV R3, 0x0 ;  /* 0x0000000000037802 */ /* 0x000fe20000000f00 */
[----:B-1----:R-:W-:Y:S02]  /*91a0*/  HFMA2 R12, -RZ, RZ, 0, 5.9604644775390625e-08 ;  /* 0x00000001ff0c7431 */ /* 0x002fe400000001ff */
[----:B------:R-:W-:Y:S02]  /*91b0*/  IMAD.MOV.U32 R8, RZ, RZ, 0x192 ;  /* 0x00000192ff087424 */ /* 0x000fe400078e00ff */
[----:B------:R-:W-:Y:S01]  /*91c0*/  IMAD.MOV.U32 R13, RZ, RZ, RZ ;  /* 0x000000ffff0d7224 */ /* 0x000fe200078e00ff */
[----:B------:R-:W1:Y:S01]  /*91d0*/  LDCU.64 UR6, c[0x4][0x78] ;  /* 0x01000f00ff0677ac */ /* 0x000e620008000a00 */
[----:B------:R-:W2:Y:S01]  /*91e0*/  LDC.64 R2, c[0x4][R3] ;  /* 0x0100000003027b82 */ /* 0x000ea20000000a00 */
[----:B------:R-:W3:Y:S01]  /*91f0*/  LDCU.64 UR4, c[0x4][0x10] ;  /* 0x01000200ff0477ac */ /* 0x000ee20008000a00 */
[----:B-----5:R-:W-:Y:S01]  /*9200*/  MOV R5, UR9 ;  /* 0x0000000900057c02 */ /* 0x020fe20008000f00 */
[----:B------:R-:W-:Y:S01]  /*9210*/  IMAD.U32 R4, RZ, RZ, UR8 ;  /* 0x00000008ff047e24 */ /* 0x000fe2000f8e00ff */
[----:B-1----:R-:W-:Y:S01]  /*9220*/  MOV R7, UR7 ;  /* 0x0000000700077c02 */ /* 0x002fe20008000f00 */
[----:B------:R-:W-:Y:S01]  /*9230*/  IMAD.U32 R6, RZ, RZ, UR6 ;  /* 0x00000006ff067e24 */ /* 0x000fe2000f8e00ff */
[----:B---3--:R-:W-:Y:S01]  /*9240*/  MOV R11, UR5 ;  /* 0x00000005000b7c02 */ /* 0x008fe20008000f00 */
[----:B------:R-:W-:Y:S02]  /*9250*/  IMAD.U32 R10, RZ, RZ, UR4 ;  /* 0x00000004ff0a7e24 */ /* 0x000fe4000f8e00ff */
[----:B------:R-:W-:Y:S07]  /*9260*/  LEPC R20, `(.L_x_138) ;  /* 0x000000001014794e */ /* 0x000fee0000000000 */
[----:B--2-4-:R-:W-:Y:S05]  /*9270*/  CALL.ABS.NOINC R2 ;  /* 0x0000000002007343 */ /* 0x014fea0003c00000 */
.L_x_138:
[----:B------:R-:W-:Y:S01]  /*9280*/  ISETP.NE.AND P6, PT, R81, RZ, PT ;  /* 0x000000ff5100720c */ /* 0x000fe20003fc5270 */
[----:B------:R-:W-:Y:S05]  /*9290*/  WARPSYNC.ALL ;  /* 0x0000000000007948 */ /* 0x000fea0003800000 */
[----:B------:R-:W-:Y:S01]  /*92a0*/  R2UR UR4, R34 ;  /* 0x00000000220472ca */ /* 0x000fe200000e0000 */
[----:B------:R-:W-:Y:S01]  /*92b0*/  IMAD.U32 R0, RZ, RZ, UR40 ;  /* 0x00000028ff007e24 */ /* 0x000fe2000f8e00ff */
[----:B--2---:R-:W-:Y:S01]  /*92c0*/  LOP3.LUT R20, R52, 0xffffe000, RZ, 0xc0, !PT ;  /* 0xffffe00034147812 */ /* 0x004fe200078ec0ff */
        /* <DEDUP_REMOVED lines=24> */
[----:B---3--:R-:W-:Y:S01]  /*9450*/  LOP3.LUT R18, R48, 0xffffe000, RZ, 0xc0, !PT ;  /* 0xffffe00030127812 */ /* 0x008fe200078ec0ff */
[----:B------:R-:W-:Y:S01]  /*9460*/  FFMA R37, R35, R16, R2 ;  /* 0x0000001023257223 */ /* 0x000fe20000000002 */
[----:B------:R-:W-:Y:S01]  /*9470*/  LOP3.LUT R2, R49, 0xffffe000, RZ, 0xc0, !PT ;  /* 0xffffe00031027812 */ /* 0x000fe200078ec0ff */
[----:B------:R-:W-:Y:S01]  /*9480*/  FMUL R7, R33, R7 ;  /* 0x0000000721077220 */ /* 0x000fe20000400000 */
[----:B----4-:R-:W-:Y:S01]  /*9490*/  LOP3.LUT R16, R41, 0xffffe000, RZ, 0xc0, !PT ;  /* 0xffffe00029107812 */ /* 0x010fe200078ec0ff */
        /* <DEDUP_REMOVED lines=43> */
[----:B------:R-:W-:Y:S02]  /*9750*/  F2FP.TF32.F32.PACK_B R15, R15 ;  /* 0x0000000fff0f723e */ /* 0x000fe400024050ff */
[----:B------:R-:W-:Y:S02]  /*9760*/  LEA R0, R87, UR36, 0x3 ;  /* 0x0000002457007c11 */ /* 0x000fe4000f8e18ff */
[----:B------:R-:W-:Y:S01]  /*9770*/  @P6 SHF.L.U32 R2, R92, 0x1f, RZ ;  /* 0x0000001f5c026819 */ /* 0x000fe200000006ff */
        /* <DEDUP_REMOVED lines=11> */
[----:B------:R-:W-:Y:S02]  /*9830*/  UIADD3 UR8, UP0, UPT, UR50, 0x680, URZ ;  /* 0x0000068032087890 */ /* 0x000fe4000ff1e0ff */
[----:B------:R-:W-:Y:S02]  /*9840*/  UIADD3 UR5, UPT, UPT, UR41, 0x80, URZ ;  /* 0x0000008029057890 */ /* 0x000fe4000fffe0ff */
[----:B------:R-:W-:Y:S01]  /*9850*/  IMAD.U32 R71, RZ, RZ, UR10 ;  /* 0x0000000aff477e24 */ /* 0x000fe2000f8e00ff */
[----:B------:R-:W-:Y:S01]  /*9860*/  UIADD3.X UR9, UPT, UPT, URZ, UR51, URZ, UP0, !UPT ;  /* 0x00000033ff097290 */ /* 0x000fe200087fe4ff */
[----:B------:R-:W-:Y:S03]  /*9870*/  UMOV UR6, UR42 ;  /* 0x0000002a00067c82 */ /* 0x000fe60008000000 */
[----:B------:R-:W-:Y:S11]  /*9880*/  R2UR UR4, R71 ;  /* 0x00000000470472ca */ /* 0x000ff600000e0000 */
[----:B------:R-:W-:Y:S02]  /*9890*/  @!UPT UIADD3 URZ, UPT, UPT, URZ, URZ, URZ ;  /* 0x000000fffffff290 */ /* 0x000fe4000fffe0ff */
[----:B------:R2:W-:Y:S01]  /*98a0*/  UTMASTG.3D [UR4], [UR8] ;  /* 0x00000004080073b5 */ /* 0x0005e20008010000 */
[----:B------:R0:W-:Y:S01]  /*98b0*/  UTMACMDFLUSH ;  /* 0x00000000000079b7 */ /* 0x0001e20000000000 */
[----:B--2---:R-:W-:Y:S04]  /*98c0*/  DEPBAR.LE SB0, 0x1 ;  /* 0x000080400000791a */ /* 0x004fe80000000000 */
.L_x_140:
[----:B------:R-:W-:Y:S05]  /*98d0*/  BSYNC.RECONVERGENT B0 ;  /* 0x0000000000007941 */ /* 0x000fea0003800200 */
.L_x_139:
        /* <DEDUP_REMOVED lines=20> */
.L_x_144:
[----:B------:R-:W-:Y:S05]  /*9a20*/  BSYNC B0 ;  /* 0x0000000000007941 */ /* 0x000fea0003800000 */
.L_x_143:
        /* <DEDUP_REMOVED lines=13> */
.L_x_142:
[----:B------:R-:W-:Y:S05]  /*9b00*/  BSYNC B1 ;  /* 0x0000000000017941 */ /* 0x000fea0003800000 */
.L_x_141:
        /* <DEDUP_REMOVED lines=21> */
.L_x_146:
        /* <DEDUP_REMOVED lines=98> */
.L_x_148:
[----:B------:R-:W-:Y:S05]  /*a280*/  BSYNC.RECONVERGENT B0 ;  /* 0x0000000000007941 */ /* 0x000fea0003800200 */
.L_x_147:
        /* <DEDUP_REMOVED lines=20> */
.L_x_152:
[----:B------:R-:W-:Y:S05]  /*a3d0*/  BSYNC B0 ;  /* 0x0000000000007941 */ /* 0x000fea0003800000 */
.L_x_151:
        /* <DEDUP_REMOVED lines=13> */
.L_x_150:
[----:B------:R-:W-:Y:S05]  /*a4b0*/  BSYNC B1 ;  /* 0x0000000000017941 */ /* 0x000fea0003800000 */
.L_x_149:
        /* <DEDUP_REMOVED lines=21> */
.L_x_154:
        /* <DEDUP_REMOVED lines=98> */
.L_x_156:
[----:B------:R-:W-:Y:S05]  /*ac30*/  BSYNC.RECONVERGENT B0 ;  /* 0x0000000000007941 */ /* 0x000fea0003800200 */
.L_x_155:
        /* <DEDUP_REMOVED lines=12> */
[----:B------:R-:W-:Y:S04]  /*ad00*/  @P1 IMAD R87, R87, 0x2000, R88 ;  /* 0x0000200057571824 */ /* 0x000fe800078e0258 */
[----:B------:R-:W-:Y:S05]  /*ad10*/  @P1 VIADD R2, R87, UR36 ;  /* 0x0000002457021c36 */ /* 0x000fea0008000000 */
[----:B------:R-:W-:Y:S01]  /*ad20*/  @P1 IADD3 R91, PT, PT, R91, R2, RZ ;  /* 0x000000025b5b1210 */ /* 0x000fe20007ffe0ff */
[----:B------:R-:W-:Y:S01]  /*ad30*/  @P1 IMAD.IADD R2, R75, 0x1, R2 ;  /* 0x000000014b021824 */ /* 0x000fe200078e0202 */
[----:B------:R-:W-:Y:S06]  /*ad40*/  @P0 BRA `(.L_x_160) ;  /* 0x00000000000c0947 */ /* 0x000fec0003800000 */
[----:B------:R-:W-:Y:S04]  /*ad50*/  SHF.L.U32 R92, R92, 0x1f, RZ ;  /* 0x0000001f5c5c7819 */ /* 0x000fe800000006ff */
[----:B------:R-:W2:Y:S02]  /*ad60*/  SYNCS.PHASECHK.TRANS64.TRYWAIT P0, [R0+URZ+0x40], R92 ;  /* 0x0000405c000075a7 */ /* 0x000ea400080011ff */
[----:B--2---:R-:W-:Y:S05]  /*ad70*/  @!P0 BRA `(.L_x_161) ;  /* 0x0000001800688947 */ /* 0x004fea0003800000 */
.L_x_160:
[----:B------:R-:W-:Y:S05]  /*ad80*/  BSYNC B0 ;  /* 0x0000000000007941 */ /* 0x000fea0003800000 */
.L_x_159:
[----:B------:R-:W-:Y:S11]  /*ad90*/  ISETP.NE.AND P0, PT, R90, RZ, PT ;  /* 0x000000ff5a00720c */ /* 0x000ff60003f05270 */
[----:B------:R-:W-:Y:S02]  /*ada0*/  @!UPT UIADD3 URZ, UPT, UPT, URZ, URZ, URZ ;  /* 0x000000fffffff290 */ /* 0x000fe4000fffe0ff */
[----:B--2---:R-:W-:Y:S01]  /*adb0*/  @P0 IADD3 R0, PT, PT, R75, R91, RZ ;  /* 0x0000005b4b000210 */ /* 0x004fe20007ffe0ff */
[----:B------:R-:W-:Y:S05]  /*adc0*/  @P0 WARPSYNC.ALL ;  /* 0x0000000000000948 */ /* 0x000fea0003800000 */
[----:B------:R2:W3:Y:S04]  /*add0*/  @P0 LDSM.16.M88.4 R52, [R87+UR36+0x400] ;  /* 0x000400245734083b */ /* 0x0004e80008000200 */
[----:B------:R2:W4:Y:S04]  /*ade0*/  @P0 LDSM.16.M88.4 R48, [R2+0x400] ;  /* 0x000400000230083b */ /* 0x0005280000000200 */
[----:B------:R2:W1:Y:S04]  /*adf0*/  @P0 LDSM.16.M88.4 R40, [R91+0x400] ;  /* 0x000400005b28083b */ /* 0x0004680000000200 */
[----:B------:R2:W1:Y:S02]  /*ae00*/  @P0 LDSM.16.M88.4 R44, [R0+0x400] ;  /* 0x00040000002c083b */ /* 0x0004640000000200 */
.L_x_158:
[----:B------:R-:W-:Y:S05]  /*ae10*/  BSYNC B1 ;  /* 0x0000000000017941 */ /* 0x000fea0003800000 */
.L_x_157:
        /* <DEDUP_REMOVED lines=21> */
.L_x_162:
[----:B------:R-:W-:Y:S01]  /*af70*/  ISETP.NE.AND P0, PT, R77, RZ, PT ;  /* 0x000000ff4d00720c */ /* 0x000fe20003f05270 */
[----:B------:R-:W-:Y:S05]  /*af80*/  WARPSYNC.ALL ;  /* 0x0000000000007948 */ /* 0x000fea0003800000 */
[----:B------:R-:W-:Y:S01]  /*af90*/  R2UR UR4, R34 ;  /* 0x00000000220472ca */ /* 0x000fe200000e0000 */
[----:B------:R-:W-:Y:S01]  /*afa0*/  BSSY.RECONVERGENT B0, `(.L_x_163) ;  /* 0x000005c000007945 */ /* 0x000fe20003800200 */
[----:B------:R-:W-:Y:S02]  /*afb0*/  R2UR UR5, R84 ;  /* 0x00000000540572ca */ /* 0x000fe400000e0000 */
[----:B---3--:R-:W-:Y:S02]  /*afc0*/  LOP3.LUT R0, R52, 0xffffe000, RZ, 0xc0, !PT ;  /* 0xffffe00034007812 */ /* 0x008fe400078ec0ff */
[----:B------:R-:W-:Y:S02]  /*afd0*/  LOP3.LUT R2, R53, 0xffffe000, RZ, 0xc0, !PT ;  /* 0xffffe00035027812 */ /* 0x000fe400078ec0ff */
[----:B------:R-:W-:Y:S02]  /*afe0*/  LOP3.LUT R3, R54, 0xffffe000, RZ, 0xc0, !PT ;  /* 0xffffe00036037812 */ /* 0x000fe400078ec0ff */
[----:B------:R-:W-:Y:S02]  /*aff0*/  LOP3.LUT R20, R55, 0xffffe000, RZ, 0xc0, !PT ;  /* 0xffffe00037147812 */ /* 0x000fe400078ec0ff */
[----:B----4-:R-:W-:Y:S01]  /*b000*/  LOP3.LUT R21, R48, 0xffffe000, RZ, 0xc0, !PT ;  /* 0xffffe00030157812 */ /* 0x010fe200078ec0ff */
[----:B-1----:R-:W1:Y:S01]  /*b010*/  LDTM.16dp128bit.x8 R4, tmem[UR4+0xe0] ;  /* 0x0000e004000479ee */ /* 0x002e620008180000 */
[----:B------:R-:W-:Y:S01]  /*b020*/  LOP3.LUT R34, R49, 0xffffe000, RZ, 0xc0, !PT ;  /* 0xffffe00031227812 */ /* 0x000fe200078ec0ff */
[----:B------:R-:W-:Y:S01]  /*b030*/  UIADD3 UR5, UPT, UPT, UR5, 0xd0, URZ ;  /* 0x000000d005057890 */ /* 0x000fe2000fffe0ff */
[----:B------:R-:W-:Y:S01]  /*b040*/  LOP3.LUT R36, R50, 0xffffe000, RZ, 0xc0, !PT ;  /* 0xffffe00032247812 */ /* 0x000fe200078ec0ff */
[----:B------:R-:W-:Y:S01]  /*b050*/  NOP ;  /* 0x0000000000007918 */ /* 0x000fe20000000000 */
[----:B------:R-:W-:Y:S01]  /*b060*/  LOP3.LUT R37, R51, 0xffffe000, RZ, 0xc0, !PT ;  /* 0xffffe00033257812 */ /* 0x000fe200078ec0ff */
[----:B------:R-:W-:Y:S01]  /*b070*/  UPRMT UR5, UR37, 0x654, UR5 ;  /* 0x0000065425057896 */ /* 0x000fe20008000005 */
[----:B------:R-:W-:Y:S02]  /*b080*/  LOP3.LUT R38, R40, 0xffffe000, RZ, 0xc0, !PT ;  /* 0xffffe00028267812 */ /* 0x000fe400078ec0ff */
[----:B------:R-:W-:Y:S02]  /*b090*/  LOP3.LUT R39, R41, 0xffffe000, RZ, 0xc0, !PT ;  /* 0xffffe00029277812 */ /* 0x000fe400078ec0ff */
[----:B------:R-:W-:Y:S02]  /*b0a0*/  LOP3.LUT R40, R42, 0xffffe000, RZ, 0xc0, !PT ;  /* 0xffffe0002a287812 */ /* 0x000fe400078ec0ff */
[----:B------:R-:W-:Y:S02]  /*b0b0*/  LOP3.LUT R41, R43, 0xffffe000, RZ, 0xc0, !PT ;  /* 0xffffe0002b297812 */ /* 0x000fe400078ec0ff */
[----:B------:R-:W-:Y:S01]  /*b0c0*/  LOP3.LUT R42, R44, 0xffffe000, RZ, 0xc0, !PT ;  /* 0xffffe0002c2a7812 */ /* 0x000fe200078ec0ff */
[----:B-1----:R-:W-:Y:S01]  /*b0d0*/  SYNCS.ARRIVE.TRANS64.RED.A1T0 RZ, [UR5], RZ ;  /* 0x000000ffffff79a7 */ /* 0x002fe20008100405 */
[----:B------:R-:W-:Y:S02]  /*b0e0*/  LOP3.LUT R43, R45, 0xffffe000, RZ, 0xc0, !PT ;  /* 0xffffe0002d2b7812 */ /* 0x000fe400078ec0ff */
[----:B------:R-:W-:Y:S02]  /*b0f0*/  LOP3.LUT R44, R46, 0xffffe000, RZ, 0xc0, !PT ;  /* 0xffffe0002e2c7812 */ /* 0x000fe400078ec0ff */
[----:B------:R-:W-:Y:S01]  /*b100*/  LOP3.LUT R45, R47, 0xffffe000, RZ, 0xc0, !PT ;  /* 0xffffe0002f2d7812 */ /* 0x000fe200078ec0ff */
[C---:B------:R-:W-:Y:S01]  /*b110*/  FMUL R4, R33.reuse, R4 ;  /* 0x0000000421047220 */ /* 0x040fe20000400000 */
[C---:B------:R-:W-:Y:S01]  /*b120*/  FMUL R5, R33.reuse, R5 ;  /* 0x0000000521057220 */ /* 0x040fe20000400000 */
[C---:B------:R-:W-:Y:S01]  /*b130*/  FMUL R6, R33.reuse, R6 ;  /* 0x0000000621067220 */ /* 0x040fe20000400000 */
[----:B------:R-:W-:Y:S01]  /*b140*/  FMUL R7, R33, R7 ;  /* 0x0000000721077220 */ /* 0x000fe20000400000 */
[----:B------:R-:W-:Y:S01]  /*b150*/  FFMA R4, R35, R0, R4 ;  /* 0x0000000023047223 */ /* 0x000fe20000000004 */
[----:B------:R-:W-:Y:S01]  /*b160*/  FMUL R8, R33, R8 ;  /* 0x0000000821087220 */ /* 0x000fe20000400000 */
[----:B------:R-:W-:Y:S01]  /*b170*/  FFMA R5, R35, R2, R5 ;  /* 0x0000000223057223 */ /* 0x000fe20000000005 */
[----:B------:R-:W-:Y:S01]  /*b180*/  FMUL R9, R33, R9 ;  /* 0x0000000921097220 */ /* 0x000fe20000400000 */
[----:B------:R-:W-:Y:S01]  /*b190*/  FFMA R6, R35, R3, R6 ;  /* 0x0000000323067223 */ /* 0x000fe20000000006 */
[----:B------:R-:W-:Y:S01]  /*b1a0*/  F2FP.TF32.F32.PACK_B R4, R4 ;  /* 0x00000004ff04723e */ /* 0x000fe200024050ff */
[----:B------:R-:W-:Y:S01]  /*b1b0*/  FMUL R10, R33, R10 ;  /* 0x0000000a210a7220 */ /* 0x000fe20000400000 */
[----:B------:R-:W-:Y:S01]  /*b1c0*/  F2FP.TF32.F32.PACK_B R5, R5 ;  /* 0x00000005ff05723e */ /* 0x000fe200024050ff */
[----:B------:R-:W-:Y:S01]  /*b1d0*/  FFMA R7, R35, R20, R7 ;  /* 0x0000001423077223 */ /* 0x000fe20000000007 */
[----:B------:R-:W-:Y:S01]  /*b1e0*/  FMUL R11, R33, R11 ;  /* 0x0000000b210b7220 */ /* 0x000fe20000400000 */
        /* <DEDUP_REMOVED lines=8> */
[----:B------:R-:W-:Y:S01]  /*b270*/  F2FP.TF32.F32.PACK_B R6, R6 ;  /* 0x00000006ff06723e */ /* 0x000fe200024050ff */
[----:B------:R-:W-:Y:S01]  /*b280*/  FFMA R12, R35, R38, R12 ;  /* 0x00000026230c7223 */ /* 0x000fe2000000000c */
[----:B------:R-:W-:Y:S01]  /*b290*/  F2FP.TF32.F32.PACK_B R7, R7 ;  /* 0x00000007ff07723e */ /* 0x000fe200024050ff */
[----:B------:R-:W-:Y:S01]  /*b2a0*/  FMUL R16, R33, R16 ;  /* 0x0000001021107220 */ /* 0x000fe20000400000 */
[----:B------:R-:W-:Y:S01]  /*b2b0*/  FFMA R13, R35, R39, R13 ;  /* 0x00000027230d7223 */ /* 0x000fe2000000000d */
[----:B------:R-:W-:Y:S01]  /*b2c0*/  FMUL R17, R33, R17 ;  /* 0x0000001121117220 */ /* 0x000fe20000400000 */
[----:B------:R-:W-:Y:S01]  /*b2d0*/  FFMA R14, R35, R40, R14 ;  /* 0x00000028230e7223 */ /* 0x000fe2000000000e */
[----:B------:R1:W-:Y:S01]  /*b2e0*/  STSM.16.M88.4 [R83+0x6400], R4 ;  /* 0x0064000453007844 */ /* 0x0003e20000000200 */
[----:B------:R-:W-:Y:S01]  /*b2f0*/  FMUL R18, R33, R18 ;  /* 0x0000001221127220 */ /* 0x000fe20000400000 */
[----:B------:R-:W-:Y:S01]  /*b300*/  FFMA R15, R35, R41, R15 ;  /* 0x00000029230f7223 */ /* 0x000fe2000000000f */
[----:B------:R-:W-:Y:S01]  /*b310*/  FMUL R19, R33, R19 ;  /* 0x0000001321137220 */ /* 0x000fe20000400000 */
[----:B------:R-:W-:Y:S01]  /*b320*/  F2FP.TF32.F32.PACK_B R8, R8 ;  /* 0x00000008ff08723e */ /* 0x000fe200024050ff */
[C---:B------:R-:W-:Y:S01]  /*b330*/  FFMA R16, R35.reuse, R42, R16 ;  /* 0x0000002a23107223 */ /* 0x040fe20000000010 */
[----:B------:R-:W-:Y:S01]  /*b340*/  F2FP.TF32.F32.PACK_B R9, R9 ;  /* 0x00000009ff09723e */ /* 0x000fe200024050ff */
[C---:B------:R-:W-:Y:S01]  /*b350*/  FFMA R17, R35.reuse, R43, R17 ;  /* 0x0000002b23117223 */ /* 0x040fe20000000011 */
[----:B------:R-:W-:Y:S01]  /*b360*/  F2FP.TF32.F32.PACK_B R10, R10 ;  /* 0x0000000aff0a723e */ /* 0x000fe200024050ff */
[C---:B------:R-:W-:Y:S01]  /*b370*/  FFMA R18, R35.reuse, R44, R18 ;  /* 0x0000002c23127223 */ /* 0x040fe20000000012 */
[----:B------:R-:W-:Y:S01]  /*b380*/  F2FP.TF32.F32.PACK_B R11, R11 ;  /* 0x0000000bff0b723e */ /* 0x000fe200024050ff */
[----:B------:R-:W-:Y:S01]  /*b390*/  FFMA R19, R35, R45, R19 ;  /* 0x0000002d23137223 */ /* 0x000fe20000000013 */
[----:B------:R-:W-:Y:S02]  /*b3a0*/  F2FP.TF32.F32.PACK_B R12, R12 ;  /* 0x0000000cff0c723e */ /* 0x000fe400024050ff */
[----:B------:R-:W-:Y:S01]  /*b3b0*/  F2FP.TF32.F32.PACK_B R13, R13 ;  /* 0x0000000dff0d723e */ /* 0x000fe200024050ff */
[----:B------:R1:W-:Y:S01]  /*b3c0*/  STSM.16.M88.4 [R82+0x6400], R8 ;  /* 0x0064000852007844 */ /* 0x0003e20000000200 */
[----:B------:R-:W-:Y:S02]  /*b3d0*/  F2FP.TF32.F32.PACK_B R14, R14 ;  /* 0x0000000eff0e723e */ /* 0x000fe400024050ff */
[----:B------:R-:W-:Y:S02]  /*b3e0*/  F2FP.TF32.F32.PACK_B R15, R15 ;  /* 0x0000000fff0f723e */ /* 0x000fe400024050ff */
[----:B------:R-:W-:Y:S02]  /*b3f0*/  F2FP.TF32.F32.PACK_B R16, R16 ;  /* 0x00000010ff10723e */ /* 0x000fe400024050ff */
[----:B------:R-:W-:Y:S01]  /*b400*/  F2FP.TF32.F32.PACK_B R17, R17 ;  /* 0x00000011ff11723e */ /* 0x000fe200024050ff */
[----:B------:R1:W-:Y:S01]  /*b410*/  STSM.16.M88.4 [R85+0x6000], R12 ;  /* 0x0060000c55007844 */ /* 0x0003e20000000200 */
[----:B------:R-:W-:Y:S02]  /*b420*/  F2FP.TF32.F32.PACK_B R18, R18 ;  /* 0x00000012ff12723e */ /* 0x000fe400024050ff */
[----:B------:R-:W-:Y:S05]  /*b430*/  F2FP.TF32.F32.PACK_B R19, R19 ;  /* 0x00000013ff13723e */ /* 0x000fea00024050ff */
        /* <DEDUP_REMOVED lines=18> */
.L_x_164:
[----:B------:R-:W-:Y:S05]  /*b560*/  BSYNC.RECONVERGENT B0 ;  /* 0x0000000000007941 */ /* 0x000fea0003800200 */
.L_x_163:
[----:B------:R-:W-:Y:S01]  /*b570*/  BAR.SYNC.DEFER_BLOCKING 0x1, 0x80 ;  /* 0x0042000000007b1d */ /* 0x000fe20000010000 */
[----:B------:R-:W-:Y:S01]  /*b580*/  UISETP.NE.AND UP0, UPT, UR48, -0x8, UPT ;  /* 0xfffffff83000788c */ /* 0x000fe2000bf05270 */
[----:B------:R-:W-:Y:S08]  /*b590*/  IADD3 R31, PT, PT, R31, 0x1, RZ ;  /* 0x000000011f1f7810 */ /* 0x000ff00007ffe0ff */
[----:B------:R-:W-:Y:S05]  /*b5a0*/  BRA.U !UP0, `(.L_x_165) ;  /* 0x0000000108287547 */ /* 0x000fea000b800000 */
[----:B------:R-:W-:Y:S01]  /*b5b0*/  ISETP.NE.AND P0, PT, R81, RZ, PT ;  /* 0x000000ff5100720c */ /* 0x000fe20003f05270 */
[----:B------:R-:W-:Y:S01]  /*b5c0*/  IMAD.U32 R2, RZ, RZ, UR52 ;  /* 0x00000034ff027e24 */ /* 0x000fe2000f8e00ff */
[----:B------:R-:W-:Y:S01]  /*b5d0*/  UIADD3 UR52, UPT, UPT, UR52, 0x1, URZ ;  /* 0x0000000134347890 */ /* 0x000fe2000fffe0ff */
[----:B------:R-:W-:Y:S03]  /*b5e0*/  IMAD.U32 R0, RZ, RZ, UR37 ;  /* 0x00000025ff007e24 */ /* 0x000fe6000f8e00ff */
[----:B------:R-:W-:Y:S04]  /*b5f0*/  UISETP.NE.AND UP0, UPT, UR52, 0x4, UPT ;  /* 0x000000043400788c */ /* 0x000fe8000bf05270 */
[----:B------:R-:W-:Y:S03]  /*b600*/  USEL UR52, UR52, URZ, UP0 ;  /* 0x000000ff34347287 */ /* 0x000fe60008000000 */
[----:B------:R-:W-:Y:S05]  /*b610*/  @P0 LEA R2, R2, UR36, 0x3 ;  /* 0x0000002402020c11 */ /* 0x000fea000f8e18ff */
[----:B------:R-:W-:Y:S05]  /*b620*/  @P0 VIADD R2, R2, 0x60 ;  /* 0x0000006002020836 */ /* 0x000fea0000000000 */
[----:B------:R-:W-:Y:S04]  /*b630*/  @P0 PRMT R0, R0, 0x654, R2 ;  /* 0x0000065400000816 */ /* 0x000fe80000000002 */
[----:B------:R2:W-:Y:S03]  /*b640*/  @P0 SYNCS.ARRIVE.TRANS64.RED.A1T0 RZ, [R0+URZ], RZ ;  /* 0x000000ff00ff09a7 */ /* 0x0005e600081004ff */
.L_x_165:
[----:B------:R-:W-:Y:S01]  /*b650*/  ISETP.NE.AND P2, PT, R78, RZ, PT ;  /* 0x000000ff4e00720c */ /* 0x000fe20003f45270 */
[----:B------:R-:W-:Y:S01]  /*b660*/  UIADD3 UR48, UPT, UPT, UR48, 0x8, URZ ;  /* 0x0000000830307890 */ /* 0x000fe2000fffe0ff */
[----:B------:R-:W-:Y:S01]  /*b670*/  ISETP.NE.AND P0, PT, R80, 0x2, PT ;  /* 0x000000025000780c */ /* 0x000fe20003f05270 */
[----:B-1----:R-:W-:Y:S01]  /*b680*/  IMAD.IADD R14, R29, 0x1, R62 ;  /* 0x000000011d0e7824 */ /* 0x002fe200078e023e */
[----:B------:R-:W-:Y:S01]  /*b690*/  ISETP.NE.AND P1, PT, R31, 0x4, PT ;  /* 0x000000041f00780c */ /* 0x000fe20003f25270 */
[----:B------:R-:W-:Y:S01]  /*b6a0*/  IMAD.IADD R15, R30, 0x1, R63 ;  /* 0x000000011e0f7824 */ /* 0x000fe200078e023f */
[----:B------:R-:W-:Y:S02]  /*b6b0*/  SEL R2, RZ, 0x1, P0 ;  /* 0x00000001ff027807 */ /* 0x000fe40000000000 */
[----:B--2---:R-:W-:Y:S02]  /*b6c0*/  SEL R0, RZ, 0x1, P1 ;  /* 0x00000001ff007807 */ /* 0x004fe40000800000 */
[----:B------:R-:W-:Y:S02]  /*b6d0*/  LOP3.LUT R73, R73, R2, RZ, 0x3c, !PT ;  /* 0x0000000249497212 */ /* 0x000fe400078e3cff */
[----:B------:R-:W-:Y:S02]  /*b6e0*/  LOP3.LUT R74, R74, R0, RZ, 0x3c, !PT ;  /* 0x000000004a4a7212 */ /* 0x000fe400078e3cff */
[----:B------:R-:W-:Y:S02]  /*b6f0*/  @P2 R2UR UR4, R72 ;  /* 0x00000000480422ca */ /* 0x000fe400000e0000 */
[----:B------:R-:W-:Y:S02]  /*b700*/  SEL R80, R80, RZ, P0 ;  /* 0x000000ff50507207 */ /* 0x000fe40000000000 */
[----:B------:R-:W-:Y:S09]  /*b710*/  SEL R31, R31, RZ, P1 ;  /* 0x000000ff1f1f7207 */ /* 0x000ff20000800000 */
[----:B------:R-:W-:Y:S01]  /*b720*/  IMAD.U32 R65, RZ, RZ, UR4 ;  /* 0x00000004ff417e24 */ /* 0x000fe2000f8e00ff */
[----:B------:R-:W-:Y:S06]  /*b730*/  @P2 BRA `(.L_x_166) ;  /* 0xffffffa400442947 */ /* 0x000fec000383ffff */
[----:B------:R-:W-:-:S09]  /*b740*/  UISETP.NE.AND UP0, UPT, UR49, URZ, UPT ;  /* 0x000000ff3100728c */ /* 0x000fd2000bf05270 */
[----:B------:R-:W-:Y:S05]  /*b750*/  BRA.U !UP0, `(.L_x_167) ;  /* 0x0000000108487547 */ /* 0x000fea000b800000 */
[----:B------:R-:W1:Y:S02]  /*b760*/  LDCU.64 UR4, c[0x0][0x890] ;  /* 0x00011200ff0477ac */ /* 0x000e640008000a00 */
[----:B-1----:R-:W-:-:S04]  /*b770*/  UISETP.NE.U32.AND UP0, UPT, UR4, URZ, UPT ;  /* 0x000000ff0400728c */ /* 0x002fc8000bf05070 */
[----:B------:R-:W-:-:S09]  /*b780*/  UISETP.NE.AND.EX UP0, UPT, UR5, URZ, UPT, UP0 ;  /* 0x000000ff0500728c */ /* 0x000fd2000bf05300 */
[----:B------:R-:W-:Y:S05]  /*b790*/  BRA.U UP0, `(.L_x_168) ;  /* 0x00000001000c7547 */ /* 0x000fea000b800000 */
[----:B------:R-:W-:-:S13]  /*b7a0*/  FSETP.NEU.AND P0, PT, R35, RZ, PT ;  /* 0x000000ff2300720b */ /* 0x000fda0003f0d000 */
[----:B------:R-:W-:Y:S05]  /*b7b0*/  @!P0 EXIT ;  /* 0x000000000000894d */ /* 0x000fea0003800000 */
[----:B------:R-:W-:Y:S05]  /*b7c0*/  BRA `(.L_x_167) ;  /* 0x00000000002c7947 */ /* 0x000fea0003800000 */
.L_x_168:
[----:B------:R-:W-:Y:S01]  /*b7d0*/  ISETP.NE.AND P0, PT, R79, RZ, PT ;  /* 0x000000ff4f00720c */ /* 0x000fe20003f05270 */
[----:B------:R-:W-:-:S12]  /*b7e0*/  BSSY.RECONVERGENT B0, `(.L_x_167) ;  /* 0x0000009000007945 */ /* 0x000fd80003800200 */
[----:B------:R-:W-:Y:S05]  /*b7f0*/  @P0 BRA `(.L_x_169) ;  /* 0x0000000000140947 */ /* 0x000fea0003800000 */
[----:B------:R-:W1:Y:S02]  /*b800*/  LDCU.64 UR4, c[0x0][0x888] ;  /* 0x00011100ff0477ac */ /* 0x000e640008000a00 */
[----:B-1----:R-:W-:-:S04]  /*b810*/  ISETP.NE.U32.AND P0, PT, RZ, UR4, PT ;  /* 0x00000004ff007c0c */ /* 0x002fc8000bf05070 */
[----:B------:R-:W-:-:S13]  /*b820*/  ISETP.NE.AND.EX P0, PT, RZ, UR5, PT, P0 ;  /* 0x00000005ff007c0c */ /* 0x000fda000bf05300 */
[----:B------:R-:W-:Y:S05]  /*b830*/  @!P0 EXIT ;  /* 0x000000000000894d */ /* 0x000fea0003800000 */
[----:B------:R-:W-:Y:S05]  /*b840*/  BRA `(.L_x_170) ;  /* 0x0000000000087947 */ /* 0x000fea0003800000 */
.L_x_169:
[----:B------:R-:W-:-:S13]  /*b850*/  FSETP.NEU.AND P0, PT, R35, RZ, PT ;  /* 0x000000ff2300720b */ /* 0x000fda0003f0d000 */
[----:B------:R-:W-:Y:S05]  /*b860*/  @!P0 EXIT ;  /* 0x000000000000894d */ /* 0x000fea0003800000 */
.L_x_170:
[----:B------:R-:W-:Y:S05]  /*b870*/  BSYNC.RECONVERGENT B0 ;  /* 0x0000000000007941 */ /* 0x000fea0003800200 */
.L_x_167:
[----:B------:R-:W-:Y:S01]  /*b880*/  ULEA UR4, UR52, UR36, 0x3 ;  /* 0x0000002434047291 */ /* 0x000fe2000f8e18ff */
[----:B------:R-:W-:-:S04]  /*b890*/  DEPBAR.LE SB0, 0x0 ;  /* 0x000080000000791a */ /* 0x000fc80000000000 */
[----:B------:R-:W-:-:S04]  /*b8a0*/  UIADD3 UR4, UPT, UPT, UR4, 0x60, URZ ;  /* 0x0000006004047890 */ /* 0x000fc8000fffe0ff */
[----:B------:R-:W-:-:S09]  /*b8b0*/  UPRMT UR4, UR37, 0x654, UR4 ;  /* 0x0000065425047896 */ /* 0x000fd20008000004 */
[----:B------:R-:W-:Y:S01]  /*b8c0*/  SYNCS.ARRIVE.TRANS64.RED.A1T0 RZ, [UR4], RZ ;  /* 0x000000ffffff79a7 */ /* 0x000fe20008100404 */
[----:B------:R-:W-:Y:S05]  /*b8d0*/  EXIT ;  /* 0x000000000000794d */ /* 0x000fea0003800000 */
.L_x_19:
[----:B--2---:R2:W1:Y:S02]  /*b8e0*/  SYNCS.PHASECHK.TRANS64.TRYWAIT P0, [R2+URZ+0x100], R3 ;  /* 0x00010003020075a7 */ /* 0x00446400080011ff */
[----:B-1----:R-:W-:Y:S05]  /*b8f0*/  @!P0 NANOSLEEP.SYNCS 0x989680 ;  /* 0x009896800000895d */ /* 0x002fea0003900000 */
[----:B------:R-:W1:Y:S02]  /*b900*/  @!P0 SYNCS.PHASECHK.TRANS64 P0, [R2+URZ+0x100], R3 ;  /* 0x00010003020085a7 */ /* 0x000e6400080010ff */
[----:B-1----:R-:W-:Y:S05]  /*b910*/  @!P0 BRA `(.L_x_19) ;  /* 0xfffffffc00f08947 */ /* 0x002fea000383ffff */
[----:B------:R-:W-:Y:S05]  /*b920*/  BRA `(.L_x_171) ;  /* 0xffffff5c00307947 */ /* 0x000fea000383ffff */
.L_x_22:
[----:B------:R-:W-:-:S13]  /*b930*/  R2UR UR6, R2 ;  /* 0x00000000020672ca */ /* 0x000fda00000e0000 */
[----:B------:R-:W-:-:S07]  /*b940*/  MOV R3, UR6 ;  /* 0x0000000600037c02 */ /* 0x000fce0008000f00 */
.L_x_172:
[----:B-1----:R1:W2:Y:S02]  /*b950*/  SYNCS.PHASECHK.TRANS64.TRYWAIT P0, [R3+URZ+0x20], R6 ;  /* 0x00002006030075a7 */ /* 0x0022a400080011ff */
[----:B--2---:R-:W-:Y:S05]  /*b960*/  @!P0 NANOSLEEP.SYNCS 0x989680 ;  /* 0x009896800000895d */ /* 0x004fea0003900000 */
[----:B------:R-:W2:Y:S02]  /*b970*/  @!P0 SYNCS.PHASECHK.TRANS64 P0, [R3+URZ+0x20], R6 ;  /* 0x00002006030085a7 */ /* 0x000ea400080010ff */
[----:B--2---:R-:W-:Y:S05]  /*b980*/  @!P0 BRA `(.L_x_172) ;  /* 0xfffffffc00f08947 */ /* 0x004fea000383ffff */
[----:B------:R-:W-:Y:S05]  /*b990*/  BRA `(.L_x_21) ;  /* 0xffffff5c00ac7947 */ /* 0x000fea000383ffff */
.L_x_30:
[----:B------:R-:W-:-:S13]  /*b9a0*/  R2UR UR6, R4 ;  /* 0x00000000040672ca */ /* 0x000fda00000e0000 */
[----:B------:R-:W-:-:S07]  /*b9b0*/  MOV R2, UR6 ;  /* 0x0000000600027c02 */ /* 0x000fce0008000f00 */
.L_x_173:
[----:B-1----:R1:W2:Y:S02]  /*b9c0*/  SYNCS.PHASECHK.TRANS64.TRYWAIT P0, [R2+URZ+0x20], R6 ;  /* 0x00002006020075a7 */ /* 0x0022a400080011ff */
[----:B--2---:R-:W-:Y:S05]  /*b9d0*/  @!P0 NANOSLEEP.SYNCS 0x989680 ;  /* 0x009896800000895d */ /* 0x004fea0003900000 */
[----:B------:R-:W2:Y:S02]  /*b9e0*/  @!P0 SYNCS.PHASECHK.TRANS64 P0, [R2+URZ+0x20], R6 ;  /* 0x00002006020085a7 */ /* 0x000ea400080010ff */
[----:B--2---:R-:W-:Y:S05]  /*b9f0*/  @!P0 BRA `(.L_x_173) ;  /* 0xfffffffc00f08947 */ /* 0x004fea000383ffff */
[----:B------:R-:W-:Y:S05]  /*ba00*/  BRA `(.L_x_29) ;  /* 0xffffff6400787947 */ /* 0x000fea000383ffff */
.L_x_36:
[----:B-1----:R1:W2:Y:S02]  /*ba10*/  SYNCS.PHASECHK.TRANS64.TRYWAIT P0, [R2+URZ+0x90], R3 ;  /* 0x00009003020075a7 */ /* 0x0022a400080011ff */
[----:B--2---:R-:W-:Y:S05]  /*ba20*/  @!P0 NANOSLEEP.SYNCS 0x989680 ;  /* 0x009896800000895d */ /* 0x004fea0003900000 */
[----:B------:R-:W2:Y:S02]  /*ba30*/  @!P0 SYNCS.PHASECHK.TRANS64 P0, [R2+URZ+0x90], R3 ;  /* 0x00009003020085a7 */ /* 0x000ea400080010ff */
[----:B--2---:R-:W-:Y:S05]  /*ba40*/  @!P0 BRA `(.L_x_36) ;  /* 0xfffffffc00f08947 */ /* 0x004fea000383ffff */
[----:B------:R-:W-:Y:S05]  /*ba50*/  BRA `(.L_x_174) ;  /* 0xffffff6c00047947 */ /* 0x000fea000383ffff */
.L_x_40:
[----:B----4-:R-:W-:-:S07]  /*ba60*/  MOV R0, UR5 ;  /* 0x0000000500007c02 */ /* 0x010fce0008000f00 */
.L_x_175:
[----:B-1----:R1:W2:Y:S02]  /*ba70*/  SYNCS.PHASECHK.TRANS64.TRYWAIT P0, [R0+URZ], R2 ;  /* 0x00000002000075a7 */ /* 0x0022a400080011ff */
[----:B--2---:R-:W-:Y:S05]  /*ba80*/  @!P0 NANOSLEEP.SYNCS 0x989680 ;  /* 0x009896800000895d */ /* 0x004fea0003900000 */
[----:B------:R-:W2:Y:S02]  /*ba90*/  @!P0 SYNCS.PHASECHK.TRANS64 P0, [R0+URZ], R2 ;  /* 0x00000002000085a7 */ /* 0x000ea400080010ff */
[----:B--2---:R-:W-:Y:S05]  /*baa0*/  @!P0 BRA `(.L_x_175) ;  /* 0xfffffffc00f08947 */ /* 0x004fea000383ffff */
[----:B------:R-:W-:Y:S05]  /*bab0*/  BRA `(.L_x_176) ;  /* 0xffffff70007c7947 */ /* 0x000fea000383ffff */
.L_x_41:
[----:B----4-:R-:W-:-:S07]  /*bac0*/  MOV R0, UR5 ;  /* 0x0000000500007c02 */ /* 0x010fce0008000f00 */
.L_x_177:
[----:B-1----:R1:W2:Y:S02]  /*bad0*/  SYNCS.PHASECHK.TRANS64.TRYWAIT P0, [R0+URZ], R3 ;  /* 0x00000003000075a7 */ /* 0x0022a400080011ff */
[----:B--2---:R-:W-:Y:S05]  /*bae0*/  @!P0 NANOSLEEP.SYNCS 0x989680 ;  /* 0x009896800000895d */ /* 0x004fea0003900000 */
[----:B------:R-:W2:Y:S02]  /*baf0*/  @!P0 SYNCS.PHASECHK.TRANS64 P0, [R0+URZ], R3 ;  /* 0x00000003000085a7 */ /* 0x000ea400080010ff */
[----:B--2---:R-:W-:Y:S05]  /*bb00*/  @!P0 BRA `(.L_x_177) ;  /* 0xfffffffc00f08947 */ /* 0x004fea000383ffff */
[----:B------:R-:W-:Y:S05]  /*bb10*/  BRA `(.L_x_178) ;  /* 0xffffff7000887947 */ /* 0x000fea000383ffff */
.L_x_42:
[----:B----4-:R-:W-:-:S07]  /*bb20*/  MOV R0, UR5 ;  /* 0x0000000500007c02 */ /* 0x010fce0008000f00 */
.L_x_179:
[----:B-1----:R1:W2:Y:S02]  /*bb30*/  SYNCS.PHASECHK.TRANS64.TRYWAIT P0, [R0+URZ], R3 ;  /* 0x00000003000075a7 */ /* 0x0022a400080011ff */
[----:B--2---:R-:W-:Y:S05]  /*bb40*/  @!P0 NANOSLEEP.SYNCS 0x989680 ;  /* 0x009896800000895d */ /* 0x004fea0003900000 */
[----:B------:R-:W2:Y:S02]  /*bb50*/  @!P0 SYNCS.PHASECHK.TRANS64 P0, [R0+URZ], R3 ;  /* 0x00000003000085a7 */ /* 0x000ea400080010ff */
[----:B--2---:R-:W-:Y:S05]  /*bb60*/  @!P0 BRA `(.L_x_179) ;  /* 0xfffffffc00f08947 */ /* 0x004fea000383ffff */
[----:B------:R-:W-:Y:S05]  /*bb70*/  BRA `(.L_x_180) ;  /* 0xffffff7000947947 */ /* 0x000fea000383ffff */
.L_x_45:
[----:B-1----:R1:W2:Y:S02]  /*bb80*/  SYNCS.PHASECHK.TRANS64.TRYWAIT P0, [R0+URZ+0xf0], R4 ;  /* 0x0000f004000075a7 */ /* 0x0022a400080011ff */
[----:B--2---:R-:W-:Y:S05]  /*bb90*/  @!P0 NANOSLEEP.SYNCS 0x989680 ;  /* 0x009896800000895d */ /* 0x004fea0003900000 */
[----:B------:R-:W2:Y:S02]  /*bba0*/  @!P0 SYNCS.PHASECHK.TRANS64 P0, [R0+URZ+0xf0], R4 ;  /* 0x0000f004000085a7 */ /* 0x000ea400080010ff */
[----:B--2---:R-:W-:Y:S05]  /*bbb0*/  @!P0 BRA `(.L_x_45) ;  /* 0xfffffffc00f08947 */ /* 0x004fea000383ffff */
[----:B------:R-:W-:Y:S05]  /*bbc0*/  BRA `(.L_x_181) ;  /* 0xffffff7000f07947 */ /* 0x000fea000383ffff */
.L_x_46:
[----:B------:R-:W-:-:S07]  /*bbd0*/  MOV R0, UR5 ;  /* 0x0000000500007c02 */ /* 0x000fce0008000f00 */
.L_x_182:
[----:B-1----:R1:W2:Y:S02]  /*bbe0*/  SYNCS.PHASECHK.TRANS64.TRYWAIT P0, [R0+URZ+0xa0], R5 ;  /* 0x0000a005000075a7 */ /* 0x0022a400080011ff */
[----:B--2---:R-:W-:Y:S05]  /*bbf0*/  @!P0 NANOSLEEP.SYNCS 0x989680 ;  /* 0x009896800000895d */ /* 0x004fea0003900000 */
[----:B------:R-:W2:Y:S02]  /*bc00*/  @!P0 SYNCS.PHASECHK.TRANS64 P0, [R0+URZ+0xa0], R5 ;  /* 0x0000a005000085a7 */ /* 0x000ea400080010ff */
[----:B--2---:R-:W-:Y:S05]  /*bc10*/  @!P0 BRA `(.L_x_182) ;  /* 0xfffffffc00f08947 */ /* 0x004fea000383ffff */
[----:B------:R-:W-:Y:S05]  /*bc20*/  BRA `(.L_x_183) ;  /* 0xffffff7400007947 */ /* 0x000fea000383ffff */
.L_x_47:
[----:B-1----:R1:W2:Y:S02]  /*bc30*/  SYNCS.PHASECHK.TRANS64.TRYWAIT P1, [R0+URZ+0x90], R4 ;  /* 0x00009004000075a7 */ /* 0x0022a400080211ff */
[----:B--2---:R-:W-:Y:S05]  /*bc40*/  @!P1 NANOSLEEP.SYNCS 0x989680 ;  /* 0x009896800000995d */ /* 0x004fea0003900000 */
[----:B------:R-:W2:Y:S02]  /*bc50*/  @!P1 SYNCS.PHASECHK.TRANS64 P1, [R0+URZ+0x90], R4 ;  /* 0x00009004000095a7 */ /* 0x000ea400080210ff */
[----:B--2---:R-:W-:Y:S05]  /*bc60*/  @!P1 BRA `(.L_x_47) ;  /* 0xfffffffc00f09947 */ /* 0x004fea000383ffff */
[----:B------:R-:W-:Y:S05]  /*bc70*/  BRA `(.L_x_184) ;  /* 0xffffff7400307947 */ /* 0x000fea000383ffff */
.L_x_50:
[----:B------:R-:W-:-:S07]  /*bc80*/  MOV R0, UR5 ;  /* 0x0000000500007c02 */ /* 0x000fce0008000f00 */
.L_x_185:
[----:B-1----:R1:W2:Y:S02]  /*bc90*/  SYNCS.PHASECHK.TRANS64.TRYWAIT P0, [R0+URZ+0xa0], R2 ;  /* 0x0000a002000075a7 */ /* 0x0022a400080011ff */
[----:B--2---:R-:W-:Y:S05]  /*bca0*/  @!P0 NANOSLEEP.SYNCS 0x989680 ;  /* 0x009896800000895d */ /* 0x004fea0003900000 */
[----:B------:R-:W2:Y:S02]  /*bcb0*/  @!P0 SYNCS.PHASECHK.TRANS64 P0, [R0+URZ+0xa0], R2 ;  /* 0x0000a002000085a7 */ /* 0x000ea400080010ff */
[----:B--2---:R-:W-:Y:S05]  /*bcc0*/  @!P0 BRA `(.L_x_185) ;  /* 0xfffffffc00f08947 */ /* 0x004fea000383ffff */
[----:B------:R-:W-:Y:S05]  /*bcd0*/  BRA `(.L_x_49) ;  /* 0xffffff7400847947 */ /* 0x000fea000383ffff */
.L_x_57:
[----:B-1----:R1:W2:Y:S02]  /*bce0*/  SYNCS.PHASECHK.TRANS64.TRYWAIT P1, [R0+URZ+0x90], R2 ;  /* 0x00009002000075a7 */ /* 0x0022a400080211ff */
[----:B--2---:R-:W-:Y:S05]  /*bcf0*/  @!P1 NANOSLEEP.SYNCS 0x989680 ;  /* 0x009896800000995d */ /* 0x004fea0003900000 */
[----:B------:R-:W2:Y:S02]  /*bd00*/  @!P1 SYNCS.PHASECHK.TRANS64 P1, [R0+URZ+0x90], R2 ;  /* 0x00009002000095a7 */ /* 0x000ea400080210ff */
[----:B--2---:R-:W-:Y:S05]  /*bd10*/  @!P1 BRA `(.L_x_57) ;  /* 0xfffffffc00f09947 */ /* 0x004fea000383ffff */
[----:B------:R-:W-:Y:S05]  /*bd20*/  BRA `(.L_x_186) ;  /* 0xffffff7800f47947 */ /* 0x000fea000383ffff */
.L_x_58:
[----:B------:R-:W-:-:S07]  /*bd30*/  MOV R2, UR7 ;  /* 0x0000000700027c02 */ /* 0x000fce0008000f00 */
.L_x_187:
[----:B-1----:R1:W2:Y:S02]  /*bd40*/  SYNCS.PHASECHK.TRANS64.TRYWAIT P0, [R2+URZ+0xd0], R0 ;  /* 0x0000d000020075a7 */ /* 0x0022a400080011ff */
[----:B--2---:R-:W-:Y:S05]  /*bd50*/  @!P0 NANOSLEEP.SYNCS 0x989680 ;  /* 0x009896800000895d */ /* 0x004fea0003900000 */
[----:B------:R-:W2:Y:S02]  /*bd60*/  @!P0 SYNCS.PHASECHK.TRANS64 P0, [R2+URZ+0xd0], R0 ;  /* 0x0000d000020085a7 */ /* 0x000ea400080010ff */
[----:B--2---:R-:W-:Y:S05]  /*bd70*/  @!P0 BRA `(.L_x_187) ;  /* 0xfffffffc00f08947 */ /* 0x004fea000383ffff */
[----:B------:R-:W-:Y:S05]  /*bd80*/  BRA `(.L_x_188) ;  /* 0xffffff7c00447947 */ /* 0x000fea000383ffff */
.L_x_61:
[----:B------:R-:W-:Y:S07]  /*bd90*/  MOV R0, UR6 ;  /* 0x0000000600007c02 */ /* 0x000fee0008000f00 */
.L_x_189:
[----:B-1----:R1:W2:Y:S02]  /*bda0*/  SYNCS.PHASECHK.TRANS64.TRYWAIT P0, [R0+URZ], R2 ;  /* 0x00000002000075a7 */ /* 0x0022a400080011ff */
[----:B--2---:R-:W-:Y:S05]  /*bdb0*/  @!P0 NANOSLEEP.SYNCS 0x989680 ;  /* 0x009896800000895d */ /* 0x004fea0003900000 */
[----:B------:R-:W2:Y:S02]  /*bdc0*/  @!P0 SYNCS.PHASECHK.TRANS64 P0, [R0+URZ], R2 ;  /* 0x00000002000085a7 */ /* 0x000ea400080010ff */
[----:B--2---:R-:W-:Y:S05]  /*bdd0*/  @!P0 BRA `(.L_x_189) ;  /* 0xfffffffc00f08947 */ /* 0x004fea000383ffff */
[----:B------:R-:W-:Y:S05]  /*bde0*/  BRA `(.L_x_60) ;  /* 0xffffff7c00607947 */ /* 0x000fea000383ffff */
.L_x_64:
[----:B------:R-:W-:-:S07]  /*bdf0*/  MOV R0, UR6 ;  /* 0x0000000600007c02 */ /* 0x000fce0008000f00 */
.L_x_190:
[----:B--2---:R2:W4:Y:S02]  /*be00*/  SYNCS.PHASECHK.TRANS64.TRYWAIT P0, [R0+URZ], R2 ;  /* 0x00000002000075a7 */ /* 0x00452400080011ff */
[----:B----4-:R-:W-:Y:S05]  /*be10*/  @!P0 NANOSLEEP.SYNCS 0x989680 ;  /* 0x009896800000895d */ /* 0x010fea0003900000 */
[----:B------:R-:W4:Y:S02]  /*be20*/  @!P0 SYNCS.PHASECHK.TRANS64 P0, [R0+URZ], R2 ;  /* 0x00000002000085a7 */ /* 0x000f2400080010ff */
[----:B----4-:R-:W-:Y:S05]  /*be30*/  @!P0 BRA `(.L_x_190) ;  /* 0xfffffffc00f08947 */ /* 0x010fea000383ffff */
[----:B------:R-:W-:Y:S05]  /*be40*/  BRA `(.L_x_191) ;  /* 0xffffff80003c7947 */ /* 0x000fea000383ffff */
.L_x_65:
[----:B------:R-:W-:-:S07]  /*be50*/  MOV R0, UR6 ;  /* 0x0000000600007c02 */ /* 0x000fce0008000f00 */
.L_x_192:
[----:B-1----:R1:W2:Y:S02]  /*be60*/  SYNCS.PHASECHK.TRANS64.TRYWAIT P0, [R0+URZ], R3 ;  /* 0x00000003000075a7 */ /* 0x0022a400080011ff */
[----:B--2---:R-:W-:Y:S05]  /*be70*/  @!P0 NANOSLEEP.SYNCS 0x989680 ;  /* 0x009896800000895d */ /* 0x004fea0003900000 */
[----:B------:R-:W2:Y:S02]  /*be80*/  @!P0 SYNCS.PHASECHK.TRANS64 P0, [R0+URZ], R3 ;  /* 0x00000003000085a7 */ /* 0x000ea400080010ff */
[----:B--2---:R-:W-:Y:S05]  /*be90*/  @!P0 BRA `(.L_x_192) ;  /* 0xfffffffc00f08947 */ /* 0x004fea000383ffff */
[----:B------:R-:W-:Y:S05]  /*bea0*/  BRA `(.L_x_193) ;  /* 0xffffff8000487947 */ /* 0x000fea000383ffff */
.L_x_66:
[----:B------:R-:W-:-:S07]  /*beb0*/  MOV R0, UR6 ;  /* 0x0000000600007c02 */ /* 0x000fce0008000f00 */
.L_x_194:
[----:B-1----:R1:W2:Y:S02]  /*bec0*/  SYNCS.PHASECHK.TRANS64.TRYWAIT P0, [R0+URZ], R3 ;  /* 0x00000003000075a7 */ /* 0x0022a400080011ff */
[----:B--2---:R-:W-:Y:S05]  /*bed0*/  @!P0 NANOSLEEP.SYNCS 0x989680 ;  /* 0x009896800000895d */ /* 0x004fea0003900000 */
[----:B------:R-:W2:Y:S02]  /*bee0*/  @!P0 SYNCS.PHASECHK.TRANS64 P0, [R0+URZ], R3 ;  /* 0x00000003000085a7 */ /* 0x000ea400080010ff */
[----:B--2---:R-:W-:Y:S05]  /*bef0*/  @!P0 BRA `(.L_x_194) ;  /* 0xfffffffc00f08947 */ /* 0x004fea000383ffff */
[----:B------:R-:W-:Y:S05]  /*bf00*/  BRA `(.L_x_195) ;  /* 0xffffff8000547947 */ /* 0x000fea000383ffff */
.L_x_67:
[----:B-1----:R-:W-:-:S07]  /*bf10*/  MOV R0, UR7 ;  /* 0x0000000700007c02 */ /* 0x002fce0008000f00 */
.L_x_196:
[----:B-1----:R1:W2:Y:S02]  /*bf20*/  SYNCS.PHASECHK.TRANS64.TRYWAIT P0, [R0+URZ], R2 ;  /* 0x00000002000075a7 */ /* 0x0022a400080011ff */
[----:B--2---:R-:W-:Y:S05]  /*bf30*/  @!P0 NANOSLEEP.SYNCS 0x989680 ;  /* 0x009896800000895d */ /* 0x004fea0003900000 */
[----:B------:R-:W2:Y:S02]  /*bf40*/  @!P0 SYNCS.PHASECHK.TRANS64 P0, [R0+URZ], R2 ;  /* 0x00000002000085a7 */ /* 0x000ea400080010ff */
[----:B--2---:R-:W-:Y:S05]  /*bf50*/  @!P0 BRA `(.L_x_196) ;  /* 0xfffffffc00f08947 */ /* 0x004fea000383ffff */
[----:B------:R-:W-:Y:S05]  /*bf60*/  BRA `(.L_x_197) ;  /* 0xffffff8000607947 */ /* 0x000fea000383ffff */
.L_x_72:
[----:B--2---:R2:W3:Y:S02]  /*bf70*/  SYNCS.PHASECHK.TRANS64.TRYWAIT P0, [R0+URZ+0x90], R2 ;  /* 0x00009002000075a7 */ /* 0x0044e400080011ff */
[----:B---3--:R-:W-:Y:S05]  /*bf80*/  @!P0 NANOSLEEP.SYNCS 0x989680 ;  /* 0x009896800000895d */ /* 0x008fea0003900000 */
[----:B------:R-:W3:Y:S02]  /*bf90*/  @!P0 SYNCS.PHASECHK.TRANS64 P0, [R0+URZ+0x90], R2 ;  /* 0x00009002000085a7 */ /* 0x000ee400080010ff */
[----:B---3--:R-:W-:Y:S05]  /*bfa0*/  @!P0 BRA `(.L_x_72) ;  /* 0xfffffffc00f08947 */ /* 0x008fea000383ffff */
[----:B------:R-:W-:Y:S05]  /*bfb0*/  BRA `(.L_x_198) ;  /* 0xffffff8400607947 */ /* 0x000fea000383ffff */
.L_x_75:
[----:B------:R-:W-:Y:S07]  /*bfc0*/  MOV R0, UR7 ;  /* 0x0000000700007c02 */ /* 0x000fee0008000f00 */
.L_x_199:
[----:B--2---:R2:W3:Y:S02]  /*bfd0*/  SYNCS.PHASECHK.TRANS64.TRYWAIT P0, [R0+URZ+0x88], R2 ;  /* 0x00008802000075a7 */ /* 0x0044e400080011ff */
[----:B---3--:R-:W-:Y:S05]  /*bfe0*/  @!P0 NANOSLEEP.SYNCS 0x989680 ;  /* 0x009896800000895d */ /* 0x008fea0003900000 */
[----:B------:R-:W3:Y:S02]  /*bff0*/  @!P0 SYNCS.PHASECHK.TRANS64 P0, [R0+URZ+0x88], R2 ;  /* 0x00008802000085a7 */ /* 0x000ee400080010ff */
[----:B---3--:R-:W-:Y:S05]  /*c000*/  @!P0 BRA `(.L_x_199) ;  /* 0xfffffffc00f08947 */ /* 0x008fea000383ffff */
[----:B------:R-:W-:Y:S05]  /*c010*/  BRA `(.L_x_74) ;  /* 0xffffff8800407947 */ /* 0x000fea000383ffff */
.L_x_78:
[----:B------:R-:W-:Y:S07]  /*c020*/  MOV R0, UR7 ;  /* 0x0000000700007c02 */ /* 0x000fee0008000f00 */
.L_x_200:
[----:B-1----:R1:W2:Y:S02]  /*c030*/  SYNCS.PHASECHK.TRANS64.TRYWAIT P0, [R0+URZ+0x60], R32 ;  /* 0x00006020000075a7 */ /* 0x0022a400080011ff */
[----:B--2---:R-:W-:Y:S05]  /*c040*/  @!P0 NANOSLEEP.SYNCS 0x989680 ;  /* 0x009896800000895d */ /* 0x004fea0003900000 */
[----:B------:R-:W2:Y:S02]  /*c050*/  @!P0 SYNCS.PHASECHK.TRANS64 P0, [R0+URZ+0x60], R32 ;  /* 0x00006020000085a7 */ /* 0x000ea400080010ff */
[----:B--2---:R-:W-:Y:S05]  /*c060*/  @!P0 BRA `(.L_x_200) ;  /* 0xfffffffc00f08947 */ /* 0x004fea000383ffff */
[----:B------:R-:W-:Y:S05]  /*c070*/  BRA `(.L_x_201) ;  /* 0xffffff8800c07947 */ /* 0x000fea000383ffff */
.L_x_79:
[----:B------:R-:W-:Y:S07]  /*c080*/  MOV R0, UR7 ;  /* 0x0000000700007c02 */ /* 0x000fee0008000f00 */
.L_x_202:
[----:B-1----:R1:W2:Y:S02]  /*c090*/  SYNCS.PHASECHK.TRANS64.TRYWAIT P0, [R0+URZ+0x68], R32 ;  /* 0x00006820000075a7 */ /* 0x0022a400080011ff */
[----:B--2---:R-:W-:Y:S05]  /*c0a0*/  @!P0 NANOSLEEP.SYNCS 0x989680 ;  /* 0x009896800000895d */ /* 0x004fea0003900000 */
[----:B------:R-:W2:Y:S02]  /*c0b0*/  @!P0 SYNCS.PHASECHK.TRANS64 P0, [R0+URZ+0x68], R32 ;  /* 0x00006820000085a7 */ /* 0x000ea400080010ff */
[----:B--2---:R-:W-:Y:S05]  /*c0c0*/  @!P0 BRA `(.L_x_202) ;  /* 0xfffffffc00f08947 */ /* 0x004fea000383ffff */
[----:B------:R-:W-:Y:S05]  /*c0d0*/  BRA `(.L_x_203) ;  /* 0xffffff8800fc7947 */ /* 0x000fea000383ffff */
.L_x_80:
[----:B------:R-:W-:Y:S07]  /*c0e0*/  MOV R0, UR7 ;  /* 0x0000000700007c02 */ /* 0x000fee0008000f00 */
.L_x_204:
[----:B-1----:R1:W2:Y:S02]  /*c0f0*/  SYNCS.PHASECHK.TRANS64.TRYWAIT P0, [R0+URZ+0x70], R32 ;  /* 0x00007020000075a7 */ /* 0x0022a400080011ff */
[----:B--2---:R-:W-:Y:S05]  /*c100*/  @!P0 NANOSLEEP.SYNCS 0x989680 ;  /* 0x009896800000895d */ /* 0x004fea0003900000 */
[----:B------:R-:W2:Y:S02]  /*c110*/  @!P0 SYNCS.PHASECHK.TRANS64 P0, [R0+URZ+0x70], R32 ;  /* 0x00007020000085a7 */ /* 0x000ea400080010ff */
[----:B--2---:R-:W-:Y:S05]  /*c120*/  @!P0 BRA `(.L_x_204) ;  /* 0xfffffffc00f08947 */ /* 0x004fea000383ffff */
[----:B------:R-:W-:Y:S05]  /*c130*/  BRA `(.L_x_205) ;  /* 0xffffff8c00407947 */ /* 0x000fea000383ffff */
.L_x_81:
[----:B------:R-:W-:Y:S07]  /*c140*/  MOV R0, UR7 ;  /* 0x0000000700007c02 */ /* 0x000fee0008000f00 */
.L_x_206:
[----:B-1----:R1:W2:Y:S02]  /*c150*/  SYNCS.PHASECHK.TRANS64.TRYWAIT P0, [R0+URZ+0x78], R32 ;  /* 0x00007820000075a7 */ /* 0x0022a400080011ff */
[----:B--2---:R-:W-:Y:S05]  /*c160*/  @!P0 NANOSLEEP.SYNCS 0x989680 ;  /* 0x009896800000895d */ /* 0x004fea0003900000 */
[----:B------:R-:W2:Y:S02]  /*c170*/  @!P0 SYNCS.PHASECHK.TRANS64 P0, [R0+URZ+0x78], R32 ;  /* 0x00007820000085a7 */ /* 0x000ea400080010ff */
[----:B--2---:R-:W-:Y:S05]  /*c180*/  @!P0 BRA `(.L_x_206) ;  /* 0xfffffffc00f08947 */ /* 0x004fea000383ffff */
[----:B------:R-:W-:Y:S05]  /*c190*/  BRA `(.L_x_207) ;  /* 0xffffff8c00847947 */ /* 0x000fea000383ffff */
.L_x_82:
[----:B------:R-:W-:Y:S07]  /*c1a0*/  MOV R0, UR7 ;  /* 0x0000000700007c02 */ /* 0x000fee0008000f00 */
.L_x_208:
[----:B-1----:R1:W2:Y:S02]  /*c1b0*/  SYNCS.PHASECHK.TRANS64.TRYWAIT P0, [R0+URZ+0x60], R14 ;  /* 0x0000600e000075a7 */ /* 0x0022a400080011ff */
[----:B--2---:R-:W-:Y:S05]  /*c1c0*/  @!P0 NANOSLEEP.SYNCS 0x989680 ;  /* 0x009896800000895d */ /* 0x004fea0003900000 */
[----:B------:R-:W2:Y:S02]  /*c1d0*/  @!P0 SYNCS.PHASECHK.TRANS64 P0, [R0+URZ+0x60], R14 ;  /* 0x0000600e000085a7 */ /* 0x000ea400080010ff */
[----:B--2---:R-:W-:Y:S05]  /*c1e0*/  @!P0 BRA `(.L_x_208) ;  /* 0xfffffffc00f08947 */ /* 0x004fea000383ffff */
[----:B------:R-:W-:Y:S05]  /*c1f0*/  BRA `(.L_x_209) ;  /* 0xffffff8c00cc7947 */ /* 0x000fea000383ffff */
.L_x_83:
[----:B------:R-:W-:Y:S07]  /*c200*/  MOV R0, UR7 ;  /* 0x0000000700007c02 */ /* 0x000fee0008000f00 */
.L_x_210:
[----:B-1----:R1:W2:Y:S02]  /*c210*/  SYNCS.PHASECHK.TRANS64.TRYWAIT P0, [R0+URZ+0x68], R14 ;  /* 0x0000680e000075a7 */ /* 0x0022a400080011ff */
[----:B--2---:R-:W-:Y:S05]  /*c220*/  @!P0 NANOSLEEP.SYNCS 0x989680 ;  /* 0x009896800000895d */ /* 0x004fea0003900000 */
[----:B------:R-:W2:Y:S02]  /*c230*/  @!P0 SYNCS.PHASECHK.TRANS64 P0, [R0+URZ+0x68], R14 ;  /* 0x0000680e000085a7 */ /* 0x000ea400080010ff */
[----:B--2---:R-:W-:Y:S05]  /*c240*/  @!P0 BRA `(.L_x_210) ;  /* 0xfffffffc00f08947 */ /* 0x004fea000383ffff */
[----:B------:R-:W-:Y:S05]  /*c250*/  BRA `(.L_x_211) ;  /* 0xffffff9000107947 */ /* 0x000fea000383ffff */
.L_x_84:
[----:B------:R-:W-:Y:S07]  /*c260*/  MOV R0, UR7 ;  /* 0x0000000700007c02 */ /* 0x000fee0008000f00 */
.L_x_212:
[----:B-1----:R1:W2:Y:S02]  /*c270*/  SYNCS.PHASECHK.TRANS64.TRYWAIT P0, [R0+URZ+0x70], R14 ;  /* 0x0000700e000075a7 */ /* 0x0022a400080011ff */
[----:B--2---:R-:W-:Y:S05]  /*c280*/  @!P0 NANOSLEEP.SYNCS 0x989680 ;  /* 0x009896800000895d */ /* 0x004fea0003900000 */
[----:B------:R-:W2:Y:S02]  /*c290*/  @!P0 SYNCS.PHASECHK.TRANS64 P0, [R0+URZ+0x70], R14 ;  /* 0x0000700e000085a7 */ /* 0x000ea400080010ff */
[----:B--2---:R-:W-:Y:S05]  /*c2a0*/  @!P0 BRA `(.L_x_212) ;  /* 0xfffffffc00f08947 */ /* 0x004fea000383ffff */
[----:B------:R-:W-:Y:S05]  /*c2b0*/  BRA `(.L_x_213) ;  /* 0xffffff9000547947 */ /* 0x000fea000383ffff */
.L_x_85:
[----:B------:R-:W-:Y:S07]  /*c2c0*/  MOV R0, UR7 ;  /* 0x0000000700007c02 */ /* 0x000fee0008000f00 */
.L_x_214:
[----:B-1----:R1:W2:Y:S02]  /*c2d0*/  SYNCS.PHASECHK.TRANS64.TRYWAIT P0, [R0+URZ+0x78], R14 ;  /* 0x0000780e000075a7 */ /* 0x0022a400080011ff */
[----:B--2---:R-:W-:Y:S05]  /*c2e0*/  @!P0 NANOSLEEP.SYNCS 0x989680 ;  /* 0x009896800000895d */ /* 0x004fea0003900000 */
[----:B------:R-:W2:Y:S02]  /*c2f0*/  @!P0 SYNCS.PHASECHK.TRANS64 P0, [R0+URZ+0x78], R14 ;  /* 0x0000780e000085a7 */ /* 0x000ea400080010ff */
[----:B--2---:R-:W-:Y:S05]  /*c300*/  @!P0 BRA `(.L_x_214) ;  /* 0xfffffffc00f08947 */ /* 0x004fea000383ffff */
[----:B------:R-:W-:Y:S05]  /*c310*/  BRA `(.L_x_215) ;  /* 0xffffff9000d87947 */ /* 0x000fea000383ffff */
.L_x_87:
[----:B------:R-:W-:-:S07]  /*c320*/  MOV R0, UR7 ;  /* 0x0000000700007c02 */ /* 0x000fce0008000f00 */
.L_x_216:
[----:B-1----:R1:W3:Y:S02]  /*c330*/  SYNCS.PHASECHK.TRANS64.TRYWAIT P0, [R0+URZ+0x60], R32 ;  /* 0x00006020000075a7 */ /* 0x0022e400080011ff */
[----:B---3--:R-:W-:Y:S05]  /*c340*/  @!P0 NANOSLEEP.SYNCS 0x989680 ;  /* 0x009896800000895d */ /* 0x008fea0003900000 */
[----:B------:R-:W3:Y:S02]  /*c350*/  @!P0 SYNCS.PHASECHK.TRANS64 P0, [R0+URZ+0x60], R32 ;  /* 0x00006020000085a7 */ /* 0x000ee400080010ff */
[----:B---3--:R-:W-:Y:S05]  /*c360*/  @!P0 BRA `(.L_x_216) ;  /* 0xfffffffc00f08947 */ /* 0x008fea000383ffff */
[----:B------:R-:W-:Y:S05]  /*c370*/  BRA `(.L_x_217) ;  /* 0xffffff9400487947 */ /* 0x000fea000383ffff */
.L_x_88:
[----:B-1----:R-:W-:-:S07]  /*c380*/  MOV R0, UR7 ;  /* 0x0000000700007c02 */ /* 0x002fce0008000f00 */
.L_x_218:
[----:B-1----:R1:W3:Y:S02]  /*c390*/  SYNCS.PHASECHK.TRANS64.TRYWAIT P0, [R0+URZ+0x68], R32 ;  /* 0x00006820000075a7 */ /* 0x0022e400080011ff */
[----:B---3--:R-:W-:Y:S05]  /*c3a0*/  @!P0 NANOSLEEP.SYNCS 0x989680 ;  /* 0x009896800000895d */ /* 0x008fea0003900000 */
[----:B------:R-:W3:Y:S02]  /*c3b0*/  @!P0 SYNCS.PHASECHK.TRANS64 P0, [R0+URZ+0x68], R32 ;  /* 0x00006820000085a7 */ /* 0x000ee400080010ff */
[----:B---3--:R-:W-:Y:S05]  /*c3c0*/  @!P0 BRA `(.L_x_218) ;  /* 0xfffffffc00f08947 */ /* 0x008fea000383ffff */
[----:B------:R-:W-:Y:S05]  /*c3d0*/  BRA `(.L_x_219) ;  /* 0xffffff9400387947 */ /* 0x000fea000383ffff */
.L_x_89:
[----:B------:R-:W-:-:S07]  /*c3e0*/  MOV R2, UR7 ;  /* 0x0000000700027c02 */ /* 0x000fce0008000f00 */
.L_x_220:
[----:B-1----:R1:W3:Y:S02]  /*c3f0*/  SYNCS.PHASECHK.TRANS64.TRYWAIT P0, [R2+URZ+0x70], R32 ;  /* 0x00007020020075a7 */ /* 0x0022e400080011ff */
[----:B---3--:R-:W-:Y:S05]  /*c400*/  @!P0 NANOSLEEP.SYNCS 0x989680 ;  /* 0x009896800000895d */ /* 0x008fea0003900000 */
[----:B------:R-:W3:Y:S02]  /*c410*/  @!P0 SYNCS.PHASECHK.TRANS64 P0, [R2+URZ+0x70], R32 ;  /* 0x00007020020085a7 */ /* 0x000ee400080010ff */
[----:B---3--:R-:W-:Y:S05]  /*c420*/  @!P0 BRA `(.L_x_220) ;  /* 0xfffffffc00f08947 */ /* 0x008fea000383ffff */
[----:B------:R-:W-:Y:S05]  /*c430*/  BRA `(.L_x_221) ;  /* 0xffffff94002c7947 */ /* 0x000fea000383ffff */
.L_x_91:
[----:B--2---:R2:W4:Y:S02]  /*c440*/  SYNCS.PHASECHK.TRANS64.TRYWAIT P0, [R0+URZ+0x90], R2 ;  /* 0x00009002000075a7 */ /* 0x00452400080011ff */
[----:B----4-:R-:W-:Y:S05]  /*c450*/  @!P0 NANOSLEEP.SYNCS 0x989680 ;  /* 0x009896800000895d */ /* 0x010fea0003900000 */
[----:B------:R-:W4:Y:S02]  /*c460*/  @!P0 SYNCS.PHASECHK.TRANS64 P0, [R0+URZ+0x90], R2 ;  /* 0x00009002000085a7 */ /* 0x000f2400080010ff */
[----:B----4-:R-:W-:Y:S05]  /*c470*/  @!P0 BRA `(.L_x_91) ;  /* 0xfffffffc00f08947 */ /* 0x010fea000383ffff */
[----:B------:R-:W-:Y:S05]  /*c480*/  BRA `(.L_x_222) ;  /* 0xffffff9800047947 */ /* 0x000fea000383ffff */
.L_x_102:
[----:B-1----:R-:W-:Y:S04]  /*c490*/  MOV R0, UR36 ;  /* 0x0000002400007c02 */ /* 0x002fe80008000f00 */
[----:B------:R1:W3:Y:S03]  /*c4a0*/  SYNCS.PHASECHK.TRANS64.TRYWAIT P1, [R0+URZ+0x40], R3 ;  /* 0x00004003000075a7 */ /* 0x0002e600080211ff */
[----:B---3--:R-:W-:Y:S05]  /*c4b0*/  @!P1 NANOSLEEP.SYNCS 0x989680 ;  /* 0x009896800000995d */ /* 0x008fea0003900000 */
[----:B------:R-:W3:Y:S02]  /*c4c0*/  @!P1 SYNCS.PHASECHK.TRANS64 P1, [R0+URZ+0x40], R3 ;  /* 0x00004003000095a7 */ /* 0x000ee400080210ff */
[----:B---3--:R-:W-:Y:S05]  /*c4d0*/  @!P1 BRA `(.L_x_102) ;  /* 0xfffffffc00ec9947 */ /* 0x008fea000383ffff */
[----:B------:R-:W-:Y:S05]  /*c4e0*/  BRA `(.L_x_101) ;  /* 0xffffffa400407947 */ /* 0x000fea000383ffff */
.L_x_104:
[----:B-1----:R1:W2:Y:S02]  /*c4f0*/  SYNCS.PHASECHK.TRANS64.TRYWAIT P0, [R84+URZ+0xb0], R2 ;  /* 0x0000b002540075a7 */ /* 0x0022a400080011ff */
[----:B--2---:R-:W-:Y:S05]  /*c500*/  @!P0 NANOSLEEP.SYNCS 0x989680 ;  /* 0x009896800000895d */ /* 0x004fea0003900000 */
[----:B------:R-:W2:Y:S02]  /*c510*/  @!P0 SYNCS.PHASECHK.TRANS64 P0, [R84+URZ+0xb0], R2 ;  /* 0x0000b002540085a7 */ /* 0x000ea400080010ff */
[----:B--2---:R-:W-:Y:S05]  /*c520*/  @!P0 BRA `(.L_x_104) ;  /* 0xfffffffc00f08947 */ /* 0x004fea000383ffff */
[----:B------:R-:W-:Y:S05]  /*c530*/  BRA `(.L_x_103) ;  /* 0xffffffa4006c7947 */ /* 0x000fea000383ffff */
.L_x_113:
[----:B-1----:R1:W2:Y:S02]  /*c540*/  SYNCS.PHASECHK.TRANS64.TRYWAIT P0, [R2+URZ+0x40], R0 ;  /* 0x00004000020075a7 */ /* 0x0022a400080011ff */
[----:B--2---:R-:W-:Y:S05]  /*c550*/  @!P0 NANOSLEEP.SYNCS 0x989680 ;  /* 0x009896800000895d */ /* 0x004fea0003900000 */
[----:B------:R-:W2:Y:S02]  /*c560*/  @!P0 SYNCS.PHASECHK.TRANS64 P0, [R2+URZ+0x40], R0 ;  /* 0x00004000020085a7 */ /* 0x000ea400080010ff */
[----:B--2---:R-:W-:Y:S05]  /*c570*/  @!P0 BRA `(.L_x_113) ;  /* 0xfffffffc00f08947 */ /* 0x004fea000383ffff */
[----:B------:R-:W-:Y:S05]  /*c580*/  BRA `(.L_x_112) ;  /* 0xffffffac00907947 */ /* 0x000fea000383ffff */
.L_x_121:
[----:B-1----:R1:W2:Y:S02]  /*c590*/  SYNCS.PHASECHK.TRANS64.TRYWAIT P0, [R0+URZ+0x40], R5 ;  /* 0x00004005000075a7 */ /* 0x0022a400080011ff */
[----:B--2---:R-:W-:Y:S05]  /*c5a0*/  @!P0 NANOSLEEP.SYNCS 0x989680 ;  /* 0x009896800000895d */ /* 0x004fea0003900000 */
[----:B------:R-:W2:Y:S02]  /*c5b0*/  @!P0 SYNCS.PHASECHK.TRANS64 P0, [R0+URZ+0x40], R5 ;  /* 0x00004005000085a7 */ /* 0x000ea400080010ff */
[----:B--2---:R-:W-:Y:S05]  /*c5c0*/  @!P0 BRA `(.L_x_121) ;  /* 0xfffffffc00f08947 */ /* 0x004fea000383ffff */
[----:B------:R-:W-:Y:S05]  /*c5d0*/  BRA `(.L_x_120) ;  /* 0xffffffb400d47947 */ /* 0x000fea000383ffff */
.L_x_129:
[----:B-1----:R1:W2:Y:S02]  /*c5e0*/  SYNCS.PHASECHK.TRANS64.TRYWAIT P0, [R0+URZ+0x40], R5 ;  /* 0x00004005000075a7 */ /* 0x0022a400080011ff */
[----:B--2---:R-:W-:Y:S05]  /*c5f0*/  @!P0 NANOSLEEP.SYNCS 0x989680 ;  /* 0x009896800000895d */ /* 0x004fea0003900000 */
[----:B------:R-:W2:Y:S02]  /*c600*/  @!P0 SYNCS.PHASECHK.TRANS64 P0, [R0+URZ+0x40], R5 ;  /* 0x00004005000085a7 */ /* 0x000ea400080010ff */
[----:B--2---:R-:W-:Y:S05]  /*c610*/  @!P0 BRA `(.L_x_129) ;  /* 0xfffffffc00f08947 */ /* 0x004fea000383ffff */
[----:B------:R-:W-:Y:S05]  /*c620*/  BRA `(.L_x_128) ;  /* 0xffffffc0001c7947 */ /* 0x000fea000383ffff */
.L_x_137:
[----:B-1----:R1:W2:Y:S02]  /*c630*/  SYNCS.PHASECHK.TRANS64.TRYWAIT P0, [R0+URZ+0x40], R5 ;  /* 0x00004005000075a7 */ /* 0x0022a400080011ff */
[----:B--2---:R-:W-:Y:S05]  /*c640*/  @!P0 NANOSLEEP.SYNCS 0x989680 ;  /* 0x009896800000895d */ /* 0x004fea0003900000 */
[----:B------:R-:W2:Y:S02]  /*c650*/  @!P0 SYNCS.PHASECHK.TRANS64 P0, [R0+URZ+0x40], R5 ;  /* 0x00004005000085a7 */ /* 0x000ea400080010ff */
[----:B--2---:R-:W-:Y:S05]  /*c660*/  @!P0 BRA `(.L_x_137) ;  /* 0xfffffffc00f08947 */ /* 0x004fea000383ffff */
[----:B------:R-:W-:Y:S05]  /*c670*/  BRA `(.L_x_136) ;  /* 0xffffffc800707947 */ /* 0x000fea000383ffff */
.L_x_145:
[----:B-1----:R1:W2:Y:S02]  /*c680*/  SYNCS.PHASECHK.TRANS64.TRYWAIT P0, [R0+URZ+0x40], R5 ;  /* 0x00004005000075a7 */ /* 0x0022a400080011ff */
[----:B--2---:R-:W-:Y:S05]  /*c690*/  @!P0 NANOSLEEP.SYNCS 0x989680 ;  /* 0x009896800000895d */ /* 0x004fea0003900000 */
[----:B------:R-:W2:Y:S02]  /*c6a0*/  @!P0 SYNCS.PHASECHK.TRANS64 P0, [R0+URZ+0x40], R5 ;  /* 0x00004005000085a7 */ /* 0x000ea400080010ff */
[----:B--2---:R-:W-:Y:S05]  /*c6b0*/  @!P0 BRA `(.L_x_145) ;  /* 0xfffffffc00f08947 */ /* 0x004fea000383ffff */
[----:B------:R-:W-:Y:S05]  /*c6c0*/  BRA `(.L_x_144) ;  /* 0xffffffd000d47947 */ /* 0x000fea000383ffff */
.L_x_153:
[----:B-1----:R1:W2:Y:S02]  /*c6d0*/  SYNCS.PHASECHK.TRANS64.TRYWAIT P0, [R0+URZ+0x40], R5 ;  /* 0x00004005000075a7 */ /* 0x0022a400080011ff */
[----:B--2---:R-:W-:Y:S05]  /*c6e0*/  @!P0 NANOSLEEP.SYNCS 0x989680 ;  /* 0x009896800000895d */ /* 0x004fea0003900000 */
[----:B------:R-:W2:Y:S02]  /*c6f0*/  @!P0 SYNCS.PHASECHK.TRANS64 P0, [R0+URZ+0x40], R5 ;  /* 0x00004005000085a7 */ /* 0x000ea400080010ff */
[----:B--2---:R-:W-:Y:S05]  /*c700*/  @!P0 BRA `(.L_x_153) ;  /* 0xfffffffc00f08947 */ /* 0x004fea000383ffff */
[----:B------:R-:W-:Y:S05]  /*c710*/  BRA `(.L_x_152) ;  /* 0xffffffdc002c7947 */ /* 0x000fea000383ffff */
.L_x_161:
[----:B--2---:R2:W3:Y:S02]  /*c720*/  SYNCS.PHASECHK.TRANS64.TRYWAIT P0, [R0+URZ+0x40], R92 ;  /* 0x0000405c000075a7 */ /* 0x0044e400080011ff */
[----:B---3--:R-:W-:Y:S05]  /*c730*/  @!P0 NANOSLEEP.SYNCS 0x989680 ;  /* 0x009896800000895d */ /* 0x008fea0003900000 */
[----:B------:R-:W3:Y:S02]  /*c740*/  @!P0 SYNCS.PHASECHK.TRANS64 P0, [R0+URZ+0x40], R92 ;  /* 0x0000405c000085a7 */ /* 0x000ee400080010ff */
[----:B---3--:R-:W-:Y:S05]  /*c750*/  @!P0 BRA `(.L_x_161) ;  /* 0xfffffffc00f08947 */ /* 0x008fea000383ffff */
[----:B------:R-:W-:Y:S05]  /*c760*/  BRA `(.L_x_160) ;  /* 0xffffffe400847947 */ /* 0x000fea000383ffff */
        .weak           $__internal_0_$__cuda_sm10x_tcgen05_guardrail_trap_col_being_dealloced_not_returned_by_alloc
        .type           $__internal_0_$__cuda_sm10x_tcgen05_guardrail_trap_col_being_dealloced_not_returned_by_alloc,@function
        .size           $__internal_0_$__cuda_sm10x_tcgen05_guardrail_trap_col_being_dealloced_not_returned_by_alloc,($__internal_1_$__cuda_sm10x_tcgen05_guardrail_trap_phase_invalid_during_alloc - $__internal_0_$__cuda_sm10x_tcgen05_guardrail_trap_col_being_dealloced_not_returned_by_alloc)
$__internal_0_$__cuda_sm10x_tcgen05_guardrail_trap_col_being_dealloced_not_returned_by_alloc:
[----:B------:R-:W-:Y:S05]  /*c770*/  BPT.TRAP 0x1 ;  /* 0x000000040000795c */ /* 0x000fea0000300000 */
[----:B------:R-:W-:-:S04]  /*c780*/  HFMA2 R3, -RZ, RZ, 0, 0 ;  /* 0x00000000ff037431 */ /* 0x000fc800000001ff */
[----:B------:R-:W-:Y:S05]  /*c790*/  RET.REL.NODEC R2 `(_ZN7cutlass13device_kernelINS_4gemm6kernel13GemmUniversalIN4cute5tupleIJiiiiEEENS1_10collective13CollectiveMmaINS1_35MainloopSm100TmaUmmaWarpSpecializedILi4ELi2ELi4ENS5_IJNS4_1CILi1EEESB_SB_EEEEENS5_IJNSA_ILi64EEENSA_ILi256EEENSA_ILi32EEEEEENS_10tfloat32_tENS5_IJSB_llEEESI_SJ_NS4_8TiledMMAINS4_8MMA_AtomIJNS4_17SM100_MMA_TF32_SSISI_SI_fLi64ELi256ELNS4_4UMMA5MajorE1ELSO_1ELNSN_7ScaleInE0ELSP_0EEEEEENS4_6LayoutISC_NS5_IJNSA_ILi0EEEST_ST_EEEEENS5_IJNS4_10UnderscoreESW_SW_EEEEENS4_13SM90_TMA_LOADENS4_14ComposedLayoutINS4_7SwizzleILi2ELi5ELi2EEENS4_18smem_ptr_flag_bitsILi32EEENSS_INS5_IJSG_NSA_ILi4EEEEEENS5_IJSB_SG_EEEEEEEvNS4_8identityESZ_S19_vS1A_EENS_8epilogue10collective18CollectiveEpilogueINS1C_23Sm100TmaWarpSpecializedILi4ELi2ELi16ELb1ELb0EEEJSH_NS5_IJNSS_ISE_SB_EENSS_ISG_SB_EEEEESI_NS5_IJlSB_lEEESI_S1K_NS1C_6fusion15FusionCallbacksIS1G_NS1L_17LinearCombinationISI_fSI_fLNS_15FloatRoundStyleE2EEESH_S1J_JEEENS4_5SM1004TMEM4LOAD26SM100_TMEM_LOAD_16dp128b8xESZ_NS10_INS11_ILi3ELi4ELi3EEES14_NSS_INS5_IJNSA_ILi8EEESG_EEENS5_IJSG_SB_EEEEEEENS4_17SM75_U32x4_LDSM_NENS4_14SM90_TMA_STOREES20_NS4_17SM90_U32x4_STSM_NENS4_39AutoVectorizingCopyWithAssumedAlignmentILi128EEEEEEvvEEEEvNT_6ParamsE) ;  /* 0xffffff3802187950 */ /* 0x000fea0003c3ffff */
        .weak           $__internal_1_$__cuda_sm10x_tcgen05_guardrail_trap_phase_invalid_during_alloc
        .type           $__internal_1_$__cuda_sm10x_tcgen05_guardrail_trap_phase_invalid_during_alloc,@function
        .size           $__internal_1_$__cuda_sm10x_tcgen05_guardrail_trap_phase_invalid_during_alloc,($__internal_2_$__cuda_sm10x_tcgen05_guardrail_trap_unallocated_columns_being_dealloced - $__internal_1_$__cuda_sm10x_tcgen05_guardrail_trap_phase_invalid_during_alloc)
$__internal_1_$__cuda_sm10x_tcgen05_guardrail_trap_phase_invalid_during_alloc:
[----:B------:R-:W-:Y:S05]  /*c7a0*/  BPT.TRAP 0x1 ;  /* 0x000000040000795c */ /* 0x000fea0000300000 */
[----:B------:R-:W-:-:S04]  /*c7b0*/  MOV R3, 0x0 ;  /* 0x0000000000037802 */ /* 0x000fc80000000f00 */
[----:B------:R-:W-:Y:S05]  /*c7c0*/  RET.REL.NODEC R2 `(_ZN7cutlass13device_kernelINS_4gemm6kernel13GemmUniversalIN4cute5tupleIJiiiiEEENS1_10collective13CollectiveMmaINS1_35MainloopSm100TmaUmmaWarpSpecializedILi4ELi2ELi4ENS5_IJNS4_1CILi1EEESB_SB_EEEEENS5_IJNSA_ILi64EEENSA_ILi256EEENSA_ILi32EEEEEENS_10tfloat32_tENS5_IJSB_llEEESI_SJ_NS4_8TiledMMAINS4_8MMA_AtomIJNS4_17SM100_MMA_TF32_SSISI_SI_fLi64ELi256ELNS4_4UMMA5MajorE1ELSO_1ELNSN_7ScaleInE0ELSP_0EEEEEENS4_6LayoutISC_NS5_IJNSA_ILi0EEEST_ST_EEEEENS5_IJNS4_10UnderscoreESW_SW_EEEEENS4_13SM90_TMA_LOADENS4_14ComposedLayoutINS4_7SwizzleILi2ELi5ELi2EEENS4_18smem_ptr_flag_bitsILi32EEENSS_INS5_IJSG_NSA_ILi4EEEEEENS5_IJSB_SG_EEEEEEEvNS4_8identityESZ_S19_vS1A_EENS_8epilogue10collective18CollectiveEpilogueINS1C_23Sm100TmaWarpSpecializedILi4ELi2ELi16ELb1ELb0EEEJSH_NS5_IJNSS_ISE_SB_EENSS_ISG_SB_EEEEESI_NS5_IJlSB_lEEESI_S1K_NS1C_6fusion15FusionCallbacksIS1G_NS1L_17LinearCombinationISI_fSI_fLNS_15FloatRoundStyleE2EEESH_S1J_JEEENS4_5SM1004TMEM4LOAD26SM100_TMEM_LOAD_16dp128b8xESZ_NS10_INS11_ILi3ELi4ELi3EEES14_NSS_INS5_IJNSA_ILi8EEESG_EEENS5_IJSG_SB_EEEEEEENS4_17SM75_U32x4_LDSM_NENS4_14SM90_TMA_STOREES20_NS4_17SM90_U32x4_STSM_NENS4_39AutoVectorizingCopyWithAssumedAlignmentILi128EEEEEEvvEEEEvNT_6ParamsE) ;  /* 0xffffff38020c7950 */ /* 0x000fea0003c3ffff */
        .weak           $__internal_2_$__cuda_sm10x_tcgen05_guardrail_trap_unallocated_columns_being_dealloced
        .type           $__internal_2_$__cuda_sm10x_tcgen05_guardrail_trap_unallocated_columns_being_dealloced,@function
        .size           $__internal_2_$__cuda_sm10x_tcgen05_guardrail_trap_unallocated_columns_being_dealloced,(.L_x_224 - $__internal_2_$__cuda_sm10x_tcgen05_guardrail_trap_unallocated_columns_being_dealloced)
$__internal_2_$__cuda_sm10x_tcgen05_guardrail_trap_unallocated_columns_being_dealloced:
[----:B------:R-:W-:Y:S05]  /*c7d0*/  BPT.TRAP 0x1 ;  /* 0x000000040000795c */ /* 0x000fea0000300000 */
[----:B------:R-:W-:-:S04]  /*c7e0*/  HFMA2 R3, -RZ, RZ, 0, 0 ;  /* 0x00000000ff037431 */ /* 0x000fc800000001ff */
[----:B------:R-:W-:Y:S05]  /*c7f0*/  RET.REL.NODEC R2 `(_ZN7cutlass13device_kernelINS_4gemm6kernel13GemmUniversalIN4cute5tupleIJiiiiEEENS1_10collective13CollectiveMmaINS1_35MainloopSm100TmaUmmaWarpSpecializedILi4ELi2ELi4ENS5_IJNS4_1CILi1EEESB_SB_EEEEENS5_IJNSA_ILi64EEENSA_ILi256EEENSA_ILi32EEEEEENS_10tfloat32_tENS5_IJSB_llEEESI_SJ_NS4_8TiledMMAINS4_8MMA_AtomIJNS4_17SM100_MMA_TF32_SSISI_SI_fLi64ELi256ELNS4_4UMMA5MajorE1ELSO_1ELNSN_7ScaleInE0ELSP_0EEEEEENS4_6LayoutISC_NS5_IJNSA_ILi0EEEST_ST_EEEEENS5_IJNS4_10UnderscoreESW_SW_EEEEENS4_13SM90_TMA_LOADENS4_14ComposedLayoutINS4_7SwizzleILi2ELi5ELi2EEENS4_18smem_ptr_flag_bitsILi32EEENSS_INS5_IJSG_NSA_ILi4EEEEEENS5_IJSB_SG_EEEEEEEvNS4_8identityESZ_S19_vS1A_EENS_8epilogue10collective18CollectiveEpilogueINS1C_23Sm100TmaWarpSpecializedILi4ELi2ELi16ELb1ELb0EEEJSH_NS5_IJNSS_ISE_SB_EENSS_ISG_SB_EEEEESI_NS5_IJlSB_lEEESI_S1K_NS1C_6fusion15FusionCallbacksIS1G_NS1L_17LinearCombinationISI_fSI_fLNS_15FloatRoundStyleE2EEESH_S1J_JEEENS4_5SM1004TMEM4LOAD26SM100_TMEM_LOAD_16dp128b8xESZ_NS10_INS11_ILi3ELi4ELi3EEES14_NSS_INS5_IJNSA_ILi8EEESG_EEENS5_IJSG_SB_EEEEEEENS4_17SM75_U32x4_LDSM_NENS4_14SM90_TMA_STOREES20_NS4_17SM90_U32x4_STSM_NENS4_39AutoVectorizingCopyWithAssumedAlignmentILi128EEEEEEvvEEEEvNT_6ParamsE) ;  /* 0xffffff3802007950 */ /* 0x000fea0003c3ffff */
.L_x_223:
[----:B------:R-:W-:-:S00]  /*c800*/  BRA `(.L_x_223) ;  /* 0xfffffffc00fc7947 */ /* 0x000fc0000383ffff */
[----:B------:R-:W-:-:S00]  /*c810*/  NOP ;  /* 0x0000000000007918 */ /* 0x000fc00000000000 */
        /* <DEDUP_REMOVED lines=14> */
.L_x_224:


//--------------------- .nv.global.init           --------------------------
	.section	.nv.global.init,"aw",@progbits
.nv.global.init:
	.type		$str$27,@object
	.size		$str$27,($str$28 - $str$27)
$str$27:
        /*0000*/ 	.byte	0x28, 0x61, 0x64, 0x64, 0x72, 0x65, 0x73, 0x73, 0x20, 0x26, 0x20, 0x6d, 0x61, 0x73, 0x6b, 0x29
        /*0010*/ 	.byte	0x20, 0x3d, 0x3d, 0x20, 0x30, 0x00
	.type		$str$28,@object
	.size		$str$28,($str$26 - $str$28)
$str$28:
        /*0016*/ 	.byte	0x2f, 0x74, 0x6d, 0x70, 0x2f, 0x63, 0x75, 0x74, 0x6c, 0x61, 0x73, 0x73, 0x5f, 0x73, 0x77, 0x65
        /*0026*/ 	.byte	0x65, 0x70, 0x5f, 0x73, 0x72, 0x63, 0x2f, 0x69, 0x6e, 0x63, 0x6c, 0x75, 0x64, 0x65, 0x2f, 0x63
        /*0036*/ 	.byte	0x75, 0x74, 0x65, 0x2f, 0x70, 0x6f, 0x69, 0x6e, 0x74, 0x65, 0x72, 0x5f, 0x66, 0x6c, 0x61, 0x67
        /*0046*/ 	.byte	0x67, 0x65, 0x64, 0x2e, 0x68, 0x70, 0x70, 0x00
	.type		$str$26,@object
	.size		$str$26,($str$25 - $str$26)
$str$26:
        /*004e*/ 	.byte	0x2f, 0x74, 0x6d, 0x70, 0x2f, 0x63, 0x75, 0x74, 0x6c, 0x61, 0x73, 0x73, 0x5f, 0x73, 0x77, 0x65
        /*005e*/ 	.byte	0x65, 0x70, 0x5f, 0x73, 0x72, 0x63, 0x2f, 0x69, 0x6e, 0x63, 0x6c, 0x75, 0x64, 0x65, 0x2f, 0x63
        /*006e*/ 	.byte	0x75, 0x74, 0x65, 0x2f, 0x61, 0x74, 0x6f, 0x6d, 0x2f, 0x63, 0x6f, 0x70, 0x79, 0x5f, 0x74, 0x72
        /*007e*/ 	.byte	0x61, 0x69, 0x74, 0x73, 0x5f, 0x73, 0x6d, 0x31, 0x30, 0x30, 0x2e, 0x68, 0x70, 0x70, 0x00
	.type		$str$25,@object
	.size		$str$25,(__unnamed_1 - $str$25)
$str$25:
        /*008d*/ 	.byte	0x28, 0x28, 0x75, 0x69, 0x6e, 0x74, 0x33, 0x32, 0x5f, 0x74, 0x28, 0x74, 0x68, 0x72, 0x65, 0x61
        /*009d*/ 	.byte	0x64, 0x49, 0x64, 0x78, 0x2e, 0x78, 0x29, 0x20, 0x2f, 0x20, 0x33, 0x32, 0x29, 0x20, 0x25, 0x20
        /*00ad*/ 	.byte	0x34, 0x29, 0x20, 0x3d, 0x3d, 0x20, 0x28, 0x28, 0x28, 0x74, 0x6d, 0x65, 0x6d, 0x5f, 0x61, 0x64
        /*00bd*/ 	.byte	0x64, 0x72, 0x20, 0x3e, 0x3e, 0x20, 0x31, 0x36, 0x29, 0x20, 0x2f, 0x20, 0x33, 0x32, 0x29, 0x20
        /*00cd*/ 	.byte	0x25, 0x20, 0x34, 0x29, 0x00
	.type		__unnamed_1,@object
	.size		__unnamed_1,(__unnamed_2 - __unnamed_1)
__unnamed_1:
        /*00d2*/ 	.byte	0x61, 0x75, 0x74, 0x6f, 0x20, 0x63, 0x75, 0x74, 0x65, 0x3a, 0x3a, 0x61, 0x73, 0x5f, 0x70, 0x6f
        /* <DEDUP_REMOVED lines=24> */
        /*0262*/ 	.byte	0x30, 0x34, 0x38, 0x3e, 0x3e, 0x3e, 0x3e, 0x5d, 0x00
	.type		__unnamed_2,@object
	.size		__unnamed_2,(.L_2 - __unnamed_2)
__unnamed_2:
        /* <DEDUP_REMOVED lines=45> */
        /*053b*/ 	.byte	0x3e, 0x3e, 0x3e, 0x5d, 0x00
.L_2:


//--------------------- .nv.shared._ZN7cutlass13device_kernelINS_4gemm6kernel13GemmUniversalIN4cute5tupleIJiiiiEEENS1_10collective13CollectiveMmaINS1_35MainloopSm100TmaUmmaWarpSpecializedILi4ELi2ELi4ENS5_IJNS4_1CILi1EEESB_SB_EEEEENS5_IJNSA_ILi64EEENSA_ILi256EEENSA_ILi32EEEEEENS_10tfloat32_tENS5_IJSB_llEEESI_SJ_NS4_8TiledMMAINS4_8MMA_AtomIJNS4_17SM100_MMA_TF32_SSISI_SI_fLi64ELi256ELNS4_4UMMA5MajorE1ELSO_1ELNSN_7ScaleInE0ELSP_0EEEEEENS4_6LayoutISC_NS5_IJNSA_ILi0EEEST_ST_EEEEENS5_IJNS4_10UnderscoreESW_SW_EEEEENS4_13SM90_TMA_LOADENS4_14ComposedLayoutINS4_7SwizzleILi2ELi5ELi2EEENS4_18smem_ptr_flag_bitsILi32EEENSS_INS5_IJSG_NSA_ILi4EEEEEENS5_IJSB_SG_EEEEEEEvNS4_8identityESZ_S19_vS1A_EENS_8epilogue10collective18CollectiveEpilogueINS1C_23Sm100TmaWarpSpecializedILi4ELi2ELi16ELb1ELb0EEEJSH_NS5_IJNSS_ISE_SB_EENSS_ISG_SB_EEEEESI_NS5_IJlSB_lEEESI_S1K_NS1C_6fusion15FusionCallbacksIS1G_NS1L_17LinearCombinationISI_fSI_fLNS_15FloatRoundStyleE2EEESH_S1J_JEEENS4_5SM1004TMEM4LOAD26SM100_TMEM_LOAD_16dp128b8xESZ_NS10_INS11_ILi3ELi4ELi3EEES14_NSS_INS5_IJNSA_ILi8EEESG_EEENS5_IJSG_SB_EEEEEEENS4_17SM75_U32x4_LDSM_NENS4_14SM90_TMA_STOREES20_NS4_17SM90_U32x4_STSM_NENS4_39AutoVectorizingCopyWithAssumedAlignmentILi128EEEEEEvvEEEEvNT_6ParamsE --------------------------
	.section	.nv.shared._ZN7cutlass13device_kernelINS_4gemm6kernel13GemmUniversalIN4cute5tupleIJiiiiEEENS1_10collective13CollectiveMmaINS1_35MainloopSm100TmaUmmaWarpSpecializedILi4ELi2ELi4ENS5_IJNS4_1CILi1EEESB_SB_EEEEENS5_IJNSA_ILi64EEENSA_ILi256EEENSA_ILi32EEEEEENS_10tfloat32_tENS5_IJSB_llEEESI_SJ_NS4_8TiledMMAINS4_8MMA_AtomIJNS4_17SM100_MMA_TF32_SSISI_SI_fLi64ELi256ELNS4_4UMMA5MajorE1ELSO_1ELNSN_7ScaleInE0ELSP_0EEEEEENS4_6LayoutISC_NS5_IJNSA_ILi0EEEST_ST_EEEEENS5_IJNS4_10UnderscoreESW_SW_EEEEENS4_13SM90_TMA_LOADENS4_14ComposedLayoutINS4_7SwizzleILi2ELi5ELi2EEENS4_18smem_ptr_flag_bitsILi32EEENSS_INS5_IJSG_NSA_ILi4EEEEEENS5_IJSB_SG_EEEEEEEvNS4_8identityESZ_S19_vS1A_EENS_8epilogue10collective18CollectiveEpilogueINS1C_23Sm100TmaWarpSpecializedILi4ELi2ELi16ELb1ELb0EEEJSH_NS5_IJNSS_ISE_SB_EENSS_ISG_SB_EEEEESI_NS5_IJlSB_lEEESI_S1K_NS1C_6fusion15FusionCallbacksIS1G_NS1L_17LinearCombinationISI_fSI_fLNS_15FloatRoundStyleE2EEESH_S1J_JEEENS4_5SM1004TMEM4LOAD26SM100_TMEM_LOAD_16dp128b8xESZ_NS10_INS11_ILi3ELi4ELi3EEES14_NSS_INS5_IJNSA_ILi8EEESG_EEENS5_IJSG_SB_EEEEEEENS4_17SM75_U32x4_LDSM_NENS4_14SM90_TMA_STOREES20_NS4_17SM90_U32x4_STSM_NENS4_39AutoVectorizingCopyWithAssumedAlignmentILi128EEEEEEvvEEEEvNT_6ParamsE,"aw",@nobits
	.sectionflags	@""
	.align	16
	.zero		1024


//--------------------- .nv.shared.reserved.0     --------------------------
	.section	.nv.shared.reserved.0,"aw",@nobits
	.weak		__nv_reservedSMEM_offset_0_alias
	.size		__nv_reservedSMEM_offset_0_alias, 0, 64
	.other		__nv_reservedSMEM_offset_0_alias,@"STO_CUDA_RESERVED_SHARED STV_DEFAULT"
__nv_reservedSMEM_offset_0_alias:
	.zero		0
.nv.shared.reserved.0:
	.zero		64
	.weak		__nv_reservedSMEM_tcgen05_partition
	.type		__nv_reservedSMEM_tcgen05_partition,@object
	.size		__nv_reservedSMEM_tcgen05_partition,(.L_0 - __nv_reservedSMEM_tcgen05_partition)
__nv_reservedSMEM_tcgen05_partition:
	.zero		32
.L_0:


//--------------------- .nv.global                --------------------------
	.section	.nv.global,"aw",@nobits
.nv.global:
	.type		_ZN40_INTERNAL_ef44d3c3_4_k_cu_c31cd922_363624cute1_E,@object
	.size		_ZN40_INTERNAL_ef44d3c3_4_k_cu_c31cd922_363624cute1_E,(_ZN40_INTERNAL_ef44d3c3_4_k_cu_c31cd922_363624cuda3std3__45__cpo6cbeginE - _ZN40_INTERNAL_ef44d3c3_4_k_cu_c31cd922_363624cute1_E)
_ZN40_INTERNAL_ef44d3c3_4_k_cu_c31cd922_363624cute1_E:
	.zero		1
	.type		_ZN40_INTERNAL_ef44d3c3_4_k_cu_c31cd922_363624cuda3std3__45__cpo6cbeginE,@object
	.size		_ZN40_INTERNAL_ef44d3c3_4_k_cu_c31cd922_363624cuda3std3__45__cpo6cbeginE,(_ZN40_INTERNAL_ef44d3c3_4_k_cu_c31cd922_363624cuda3std3__48in_placeE - _ZN40_INTERNAL_ef44d3c3_4_k_cu_c31cd922_363624cuda3std3__45__cpo6cbeginE)
_ZN40_INTERNAL_ef44d3c3_4_k_cu_c31cd922_363624cuda3std3__45__cpo6cbeginE:
	.zero		1
	.type		_ZN40_INTERNAL_ef44d3c3_4_k_cu_c31cd922_363624cuda3std3__48in_placeE,@object
	.size		_ZN40_INTERNAL_ef44d3c3_4_k_cu_c31cd922_363624cuda3std3__48in_placeE,(_ZN40_INTERNAL_ef44d3c3_4_k_cu_c31cd922_363624cuda3std6ranges3__45__cpo9iter_moveE - _ZN40_INTERNAL_ef44d3c3_4_k_cu_c31cd922_363624cuda3std3__48in_placeE)
_ZN40_INTERNAL_ef44d3c3_4_k_cu_c31cd922_363624cuda3std3__48in_placeE:
	.zero		1
	.type		_ZN40_INTERNAL_ef44d3c3_4_k_cu_c31cd922_363624cuda3std6ranges3__45__cpo9iter_moveE,@object
	.size		_ZN40_INTERNAL_ef44d3c3_4_k_cu_c31cd922_363624cuda3std6ranges3__45__cpo9iter_moveE,(_ZN40_INTERNAL_ef44d3c3_4_k_cu_c31cd922_363624cuda3std3__45__cpo5beginE - _ZN40_INTERNAL_ef44d3c3_4_k_cu_c31cd922_363624cuda3std6ranges3__45__cpo9iter_moveE)
_ZN40_INTERNAL_ef44d3c3_4_k_cu_c31cd922_363624cuda3std6ranges3__45__cpo9iter_moveE:
	.zero		1
	.type		_ZN40_INTERNAL_ef44d3c3_4_k_cu_c31cd922_363624cuda3std3__45__cpo5beginE,@object
	.size		_ZN40_INTERNAL_ef44d3c3_4_k_cu_c31cd922_363624cuda3std3__45__cpo5beginE,(_ZN40_INTERNAL_ef44d3c3_4_k_cu_c31cd922_363624cuda3std3__442_GLOBAL__N__ef44d3c3_4_k_cu_c31cd922_363626ignoreE - _ZN40_INTERNAL_ef44d3c3_4_k_cu_c31cd922_363624cuda3std3__45__cpo5beginE)
_ZN40_INTERNAL_ef44d3c3_4_k_cu_c31cd922_363624cuda3std3__45__cpo5beginE:
	.zero		1
	.type		_ZN40_INTERNAL_ef44d3c3_4_k_cu_c31cd922_363624cuda3std3__442_GLOBAL__N__ef44d3c3_4_k_cu_c31cd922_363626ignoreE,@object
	.size		_ZN40_INTERNAL_ef44d3c3_4_k_cu_c31cd922_363624cuda3std3__442_GLOBAL__N__ef44d3c3_4_k_cu_c31cd922_363626ignoreE,(_ZN40_INTERNAL_ef44d3c3_4_k_cu_c31cd922_363624cute7productE - _ZN40_INTERNAL_ef44d3c3_4_k_cu_c31cd922_363624cuda3std3__442_GLOBAL__N__ef44d3c3_4_k_cu_c31cd922_363626ignoreE)
_ZN40_INTERNAL_ef44d3c3_4_k_cu_c31cd922_363624cuda3std3__442_GLOBAL__N__ef44d3c3_4_k_cu_c31cd922_363626ignoreE:
	.zero		1
	.type		_ZN40_INTERNAL_ef44d3c3_4_k_cu_c31cd922_363624cute7productE,@object
	.size		_ZN40_INTERNAL_ef44d3c3_4_k_cu_c31cd922_363624cute7productE,(_ZN40_INTERNAL_ef44d3c3_4_k_cu_c31cd922_363624cuda3std3__45__cpo3endE - _ZN40_INTERNAL_ef44d3c3_4_k_cu_c31cd922_363624cute7productE)
_ZN40_INTERNAL_ef44d3c3_4_k_cu_c31cd922_363624cute7productE:
	.zero		1
	.type		_ZN40_INTERNAL_ef44d3c3_4_k_cu_c31cd922_363624cuda3std3__45__cpo3endE,@object
	.size		_ZN40_INTERNAL_ef44d3c3_4_k_cu_c31cd922_363624cuda3std3__45__cpo3endE,(_ZN40_INTERNAL_ef44d3c3_4_k_cu_c31cd922_363624cuda3std3__419piecewise_constructE - _ZN40_INTERNAL_ef44d3c3_4_k_cu_c31cd922_363624cuda3std3__45__cpo3endE)
_ZN40_INTERNAL_ef44d3c3_4_k_cu_c31cd922_363624cuda3std3__45__cpo3endE:
	.zero		1
	.type		_ZN40_INTERNAL_ef44d3c3_4_k_cu_c31cd922_363624cuda3std3__419piecewise_constructE,@object
	.size		_ZN40_INTERNAL_ef44d3c3_4_k_cu_c31cd922_363624cuda3std3__419piecewise_constructE,(_ZN40_INTERNAL_ef44d3c3_4_k_cu_c31cd922_363624cuda3std3__45__cpo4cendE - _ZN40_INTERNAL_ef44d3c3_4_k_cu_c31cd922_363624cuda3std3__419piecewise_constructE)
_ZN40_INTERNAL_ef44d3c3_4_k_cu_c31cd922_363624cuda3std3__419piecewise_constructE:
	.zero		1
	.type		_ZN40_INTERNAL_ef44d3c3_4_k_cu_c31cd922_363624cuda3std3__45__cpo4cendE,@object
	.size		_ZN40_INTERNAL_ef44d3c3_4_k_cu_c31cd922_363624cuda3std3__45__cpo4cendE,(_ZN40_INTERNAL_ef44d3c3_4_k_cu_c31cd922_363624cuda3std6ranges3__45__cpo4swapE - _ZN40_INTERNAL_ef44d3c3_4_k_cu_c31cd922_363624cuda3std3__45__cpo4cendE)
_ZN40_INTERNAL_ef44d3c3_4_k_cu_c31cd922_363624cuda3std3__45__cpo4cendE:
	.zero		1
	.type		_ZN40_INTERNAL_ef44d3c3_4_k_cu_c31cd922_363624cuda3std6ranges3__45__cpo4swapE,@object
	.size		_ZN40_INTERNAL_ef44d3c3_4_k_cu_c31cd922_363624cuda3std6ranges3__45__cpo4swapE,(.L_10 - _ZN40_INTERNAL_ef44d3c3_4_k_cu_c31cd922_363624cuda3std6ranges3__45__cpo4swapE)
_ZN40_INTERNAL_ef44d3c3_4_k_cu_c31cd922_363624cuda3std6ranges3__45__cpo4swapE:
	.zero		1
.L_10:


//--------------------- .nv.constant0._ZN7cutlass13device_kernelINS_4gemm6kernel13GemmUniversalIN4cute5tupleIJiiiiEEENS1_10collective13CollectiveMmaINS1_35MainloopSm100TmaUmmaWarpSpecializedILi4ELi2ELi4ENS5_IJNS4_1CILi1EEESB_SB_EEEEENS5_IJNSA_ILi64EEENSA_ILi256EEENSA_ILi32EEEEEENS_10tfloat32_tENS5_IJSB_llEEESI_SJ_NS4_8TiledMMAINS4_8MMA_AtomIJNS4_17SM100_MMA_TF32_SSISI_SI_fLi64ELi256ELNS4_4UMMA5MajorE1ELSO_1ELNSN_7ScaleInE0ELSP_0EEEEEENS4_6LayoutISC_NS5_IJNSA_ILi0EEEST_ST_EEEEENS5_IJNS4_10UnderscoreESW_SW_EEEEENS4_13SM90_TMA_LOADENS4_14ComposedLayoutINS4_7SwizzleILi2ELi5ELi2EEENS4_18smem_ptr_flag_bitsILi32EEENSS_INS5_IJSG_NSA_ILi4EEEEEENS5_IJSB_SG_EEEEEEEvNS4_8identityESZ_S19_vS1A_EENS_8epilogue10collective18CollectiveEpilogueINS1C_23Sm100TmaWarpSpecializedILi4ELi2ELi16ELb1ELb0EEEJSH_NS5_IJNSS_ISE_SB_EENSS_ISG_SB_EEEEESI_NS5_IJlSB_lEEESI_S1K_NS1C_6fusion15FusionCallbacksIS1G_NS1L_17LinearCombinationISI_fSI_fLNS_15FloatRoundStyleE2EEESH_S1J_JEEENS4_5SM1004TMEM4LOAD26SM100_TMEM_LOAD_16dp128b8xESZ_NS10_INS11_ILi3ELi4ELi3EEES14_NSS_INS5_IJNSA_ILi8EEESG_EEENS5_IJSG_SB_EEEEEEENS4_17SM75_U32x4_LDSM_NENS4_14SM90_TMA_STOREES20_NS4_17SM90_U32x4_STSM_NENS4_39AutoVectorizingCopyWithAssumedAlignmentILi128EEEEEEvvEEEEvNT_6ParamsE --------------------------
	.section	.nv.constant0._ZN7cutlass13device_kernelINS_4gemm6kernel13GemmUniversalIN4cute5tupleIJiiiiEEENS1_10collective13CollectiveMmaINS1_35MainloopSm100TmaUmmaWarpSpecializedILi4ELi2ELi4ENS5_IJNS4_1CILi1EEESB_SB_EEEEENS5_IJNSA_ILi64EEENSA_ILi256EEENSA_ILi32EEEEEENS_10tfloat32_tENS5_IJSB_llEEESI_SJ_NS4_8TiledMMAINS4_8MMA_AtomIJNS4_17SM100_MMA_TF32_SSISI_SI_fLi64ELi256ELNS4_4UMMA5MajorE1ELSO_1ELNSN_7ScaleInE0ELSP_0EEEEEENS4_6LayoutISC_NS5_IJNSA_ILi0EEEST_ST_EEEEENS5_IJNS4_10UnderscoreESW_SW_EEEEENS4_13SM90_TMA_LOADENS4_14ComposedLayoutINS4_7SwizzleILi2ELi5ELi2EEENS4_18smem_ptr_flag_bitsILi32EEENSS_INS5_IJSG_NSA_ILi4EEEEEENS5_IJSB_SG_EEEEEEEvNS4_8identityESZ_S19_vS1A_EENS_8epilogue10collective18CollectiveEpilogueINS1C_23Sm100TmaWarpSpecializedILi4ELi2ELi16ELb1ELb0EEEJSH_NS5_IJNSS_ISE_SB_EENSS_ISG_SB_EEEEESI_NS5_IJlSB_lEEESI_S1K_NS1C_6fusion15FusionCallbacksIS1G_NS1L_17LinearCombinationISI_fSI_fLNS_15FloatRoundStyleE2EEESH_S1J_JEEENS4_5SM1004TMEM4LOAD26SM100_TMEM_LOAD_16dp128b8xESZ_NS10_INS11_ILi3ELi4ELi3EEES14_NSS_INS5_IJNSA_ILi8EEESG_EEENS5_IJSG_SB_EEEEEEENS4_17SM75_U32x4_LDSM_NENS4_14SM90_TMA_STOREES20_NS4_17SM90_U32x4_STSM_NENS4_39AutoVectorizingCopyWithAssumedAlignmentILi128EEEEEEvvEEEEvNT_6ParamsE,"a",@progbits
	.sectionflags	@""
	.align	4
.nv.constant0._ZN7cutlass13device_kernelINS_4gemm6kernel13GemmUniversalIN4cute5tupleIJiiiiEEENS1_10collective13CollectiveMmaINS1_35MainloopSm100TmaUmmaWarpSpecializedILi4ELi2ELi4ENS5_IJNS4_1CILi1EEESB_SB_EEEEENS5_IJNSA_ILi64EEENSA_ILi256EEENSA_ILi32EEEEEENS_10tfloat32_tENS5_IJSB_llEEESI_SJ_NS4_8TiledMMAINS4_8MMA_AtomIJNS4_17SM100_MMA_TF32_SSISI_SI_fLi64ELi256ELNS4_4UMMA5MajorE1ELSO_1ELNSN_7ScaleInE0ELSP_0EEEEEENS4_6LayoutISC_NS5_IJNSA_ILi0EEEST_ST_EEEEENS5_IJNS4_10UnderscoreESW_SW_EEEEENS4_13SM90_TMA_LOADENS4_14ComposedLayoutINS4_7SwizzleILi2ELi5ELi2EEENS4_18smem_ptr_flag_bitsILi32EEENSS_INS5_IJSG_NSA_ILi4EEEEEENS5_IJSB_SG_EEEEEEEvNS4_8identityESZ_S19_vS1A_EENS_8epilogue10collective18CollectiveEpilogueINS1C_23Sm100TmaWarpSpecializedILi4ELi2ELi16ELb1ELb0EEEJSH_NS5_IJNSS_ISE_SB_EENSS_ISG_SB_EEEEESI_NS5_IJlSB_lEEESI_S1K_NS1C_6fusion15FusionCallbacksIS1G_NS1L_17LinearCombinationISI_fSI_fLNS_15FloatRoundStyleE2EEESH_S1J_JEEENS4_5SM1004TMEM4LOAD26SM100_TMEM_LOAD_16dp128b8xESZ_NS10_INS11_ILi3ELi4ELi3EEES14_NSS_INS5_IJNSA_ILi8EEESG_EEENS5_IJSG_SB_EEEEEEENS4_17SM75_U32x4_LDSM_NENS4_14SM90_TMA_STOREES20_NS4_17SM90_U32x4_STSM_NENS4_39AutoVectorizingCopyWithAssumedAlignmentILi128EEEEEEvvEEEEvNT_6ParamsE:
	.zero		2944


//--------------------- SYMBOLS --------------------------

	.type		.nv.reservedSmem.offset0,@object
	.size		.nv.reservedSmem.offset0,0x4
	.type		.nv.reservedSmem.cap,@object
	.size		.nv.reservedSmem.cap,0x4
	.type		__assertfail,@function
